	.headerflags	@"EF_CUDA_TEXMODE_UNIFIED EF_CUDA_64BIT_ADDRESS EF_CUDA_SM86 EF_CUDA_VIRTUAL_SM(EF_CUDA_SM86)"
	.elftype	@"ET_EXEC"


//--------------------- .nv.info                  --------------------------
	.section	.nv.info,"",@"SHT_CUDA_INFO"
	.align	4


	//----- nvinfo : EIATTR_REGCOUNT
	.align		4
        /*0000*/ 	.byte	0x04, 0x2f
        /*0002*/ 	.short	(.L_1 - .L_0)
	.align		4
.L_0:
        /*0004*/ 	.word	index@(triton__0d1d2d3d4de5de)
        /*0008*/ 	.word	0x000000b0


	//----- nvinfo : EIATTR_MAX_STACK_SIZE
	.align		4
.L_1:
        /*000c*/ 	.byte	0x04, 0x23
        /*000e*/ 	.short	(.L_3 - .L_2)
	.align		4
.L_2:
        /*0010*/ 	.word	index@(triton__0d1d2d3d4de5de)
        /*0014*/ 	.word	0x00000000


	//----- nvinfo : EIATTR_MIN_STACK_SIZE
	.align		4
.L_3:
        /*0018*/ 	.byte	0x04, 0x12
        /*001a*/ 	.short	(.L_5 - .L_4)
	.align		4
.L_4:
        /*001c*/ 	.word	index@(triton__0d1d2d3d4de5de)
        /*0020*/ 	.word	0x00000000


	//----- nvinfo : EIATTR_FRAME_SIZE
	.align		4
.L_5:
        /*0024*/ 	.byte	0x04, 0x11
        /*0026*/ 	.short	(.L_7 - .L_6)
	.align		4
.L_6:
        /*0028*/ 	.word	index@(triton__0d1d2d3d4de5de)
        /*002c*/ 	.word	0x00000000
.L_7:


//--------------------- .nv.info.triton__0d1d2d3d4de5de --------------------------
	.section	.nv.info.triton__0d1d2d3d4de5de,"",@"SHT_CUDA_INFO"
	.align	4


	//----- nvinfo : EIATTR_CUDA_API_VERSION
	.align		4
        /*0000*/ 	.byte	0x04, 0x37
        /*0002*/ 	.short	(.L_9 - .L_8)
.L_8:
        /*0004*/ 	.word	0x0000007b


	//----- nvinfo : EIATTR_SW2861232_WAR
	.align		4
.L_9:
        /*0008*/ 	.byte	0x01, 0x35
	.zero		2


	//----- nvinfo : EIATTR_PARAM_CBANK
	.align		4
        /*000c*/ 	.byte	0x04, 0x0a
        /*000e*/ 	.short	(.L_11 - .L_10)
	.align		4
.L_10:
        /*0010*/ 	.word	index@(.nv.constant0.triton__0d1d2d3d4de5de)
        /*0014*/ 	.short	0x0160
        /*0016*/ 	.short	0x0028


	//----- nvinfo : EIATTR_CBANK_PARAM_SIZE
	.align		4
.L_11:
        /*0018*/ 	.byte	0x03, 0x19
        /*001a*/ 	.short	0x0028


	//----- nvinfo : EIATTR_KPARAM_INFO
	.align		4
        /*001c*/ 	.byte	0x04, 0x17
        /*001e*/ 	.short	(.L_13 - .L_12)
.L_12:
        /*0020*/ 	.word	0x00000000
        /*0024*/ 	.short	0x0005
        /*0026*/ 	.short	0x0024
        /*0028*/ 	.byte	0x00, 0xf0, 0x11, 0x00


	//----- nvinfo : EIATTR_KPARAM_INFO
	.align		4
.L_13:
        /*002c*/ 	.byte	0x04, 0x17
        /*002e*/ 	.short	(.L_15 - .L_14)
.L_14:
        /*0030*/ 	.word	0x00000000
        /*0034*/ 	.short	0x0004
        /*0036*/ 	.short	0x0020
        /*0038*/ 	.byte	0x00, 0xf0, 0x11, 0x00


	//----- nvinfo : EIATTR_KPARAM_INFO
	.align		4
.L_15:
        /*003c*/ 	.byte	0x04, 0x17
        /*003e*/ 	.short	(.L_17 - .L_16)
.L_16:
        /*0040*/ 	.word	0x00000000
        /*0044*/ 	.short	0x0003
        /*0046*/ 	.short	0x0018
        /*0048*/ 	.byte	0x00, 0xf0, 0x21, 0x00


	//----- nvinfo : EIATTR_KPARAM_INFO
	.align		4
.L_17:
        /*004c*/ 	.byte	0x04, 0x17
        /*004e*/ 	.short	(.L_19 - .L_18)
.L_18:
        /*0050*/ 	.word	0x00000000
        /*0054*/ 	.short	0x0002
        /*0056*/ 	.short	0x0010
        /*0058*/ 	.byte	0x00, 0xf0, 0x21, 0x00


	//----- nvinfo : EIATTR_KPARAM_INFO
	.align		4
.L_19:
        /*005c*/ 	.byte	0x04, 0x17
        /*005e*/ 	.short	(.L_21 - .L_20)
.L_20:
        /*0060*/ 	.word	0x00000000
        /*0064*/ 	.short	0x0001
        /*0066*/ 	.short	0x0008
        /*0068*/ 	.byte	0x00, 0xf0, 0x21, 0x00


	//----- nvinfo : EIATTR_KPARAM_INFO
	.align		4
.L_21:
        /*006c*/ 	.byte	0x04, 0x17
        /*006e*/ 	.short	(.L_23 - .L_22)
.L_22:
        /*0070*/ 	.word	0x00000000
        /*0074*/ 	.short	0x0000
        /*0076*/ 	.short	0x0000
        /*0078*/ 	.byte	0x00, 0xf0, 0x21, 0x00


	//----- nvinfo : EIATTR_MAXREG_COUNT
	.align		4
.L_23:
        /*007c*/ 	.byte	0x03, 0x1b
        /*007e*/ 	.short	0x00ff


	//----- nvinfo : EIATTR_EXIT_INSTR_OFFSETS
	.align		4
        /*0080*/ 	.byte	0x04, 0x1c
        /*0082*/ 	.short	(.L_25 - .L_24)


	//   ....[0]....
.L_24:
        /*0084*/ 	.word	0x00003be0


	//   ....[1]....
        /*0088*/ 	.word	0x00003c00


	//----- nvinfo : EIATTR_MAX_THREADS
	.align		4
.L_25:
        /*008c*/ 	.byte	0x04, 0x05
        /*008e*/ 	.short	(.L_27 - .L_26)
.L_26:
        /*0090*/ 	.word	0x00000100
        /*0094*/ 	.word	0x00000001
        /*0098*/ 	.word	0x00000001
.L_27:


//--------------------- .nv.rel.action            --------------------------
	.section	.nv.rel.action,"",@"SHT_CUDA_RELOCINFO"
	.align	8
	.sectionentsize	8
        /*0000*/ 	.byte	0x73, 0x00, 0x00, 0x00, 0x00, 0x00, 0x00, 0x00, 0x00, 0x00, 0x00, 0x11, 0x25, 0x00, 0x05, 0x36


//--------------------- .nv.constant0.triton__0d1d2d3d4de5de --------------------------
	.section	.nv.constant0.triton__0d1d2d3d4de5de,"a",@progbits
	.align	4
.nv.constant0.triton__0d1d2d3d4de5de:
	.zero		392


//--------------------- .text.triton__0d1d2d3d4de5de --------------------------
	.section	.text.triton__0d1d2d3d4de5de,"ax",@progbits
	.sectionflags	@"SHF_BARRIERS=1"
	.sectioninfo	@"SHI_REGISTERS=176"
	.align	128
        .global         triton__0d1d2d3d4de5de
        .type           triton__0d1d2d3d4de5de,@function
        .size           triton__0d1d2d3d4de5de,(.L_x_1 - triton__0d1d2d3d4de5de)
        .other          triton__0d1d2d3d4de5de,@"STO_CUDA_ENTRY STV_DEFAULT"
triton__0d1d2d3d4de5de:
.text.triton__0d1d2d3d4de5de:
[----:B------:R-:W-:-:S02]  /*0000*/  IMAD.MOV.U32 R1, RZ, RZ, c[0x0][0x28] ;  /* 0x00000a00ff017624 */ /* 0x000fc400078e00ff */
[----:B------:R-:W0:Y:S01]  /*0010*/  S2R R17, SR_TID.X ;  /* 0x0000000000117919 */ /* 0x000e220000002100 */
[----:B------:R-:W-:Y:S01]  /*0020*/  IMAD.MOV.U32 R25, RZ, RZ, 0x2 ;  /* 0x00000002ff197424 */ /* 0x000fe200078e00ff */
[----:B------:R-:W-:Y:S01]  /*0030*/  CS2R R8, SRZ ;  /* 0x0000000000087805 */ /* 0x000fe2000001ff00 */
[----:B------:R-:W-:Y:S01]  /*0040*/  ULDC.64 UR4, c[0x0][0x118] ;  /* 0x0000460000047ab9 */ /* 0x000fe20000000a00 */
[----:B------:R-:W1:Y:S04]  /*0050*/  S2R R22, SR_CTAID.Y ;  /* 0x0000000000167919 */ /* 0x000e680000002600 */
[----:B------:R-:W2:Y:S01]  /*0060*/  S2R R23, SR_CTAID.X ;  /* 0x0000000000177919 */ /* 0x000ea20000002500 */
[----:B0-----:R-:W-:Y:S01]  /*0070*/  IMAD.SHL.U32 R0, R17, 0x4, RZ ;  /* 0x0000000411007824 */ /* 0x001fe200078e00ff */
[----:B------:R-:W-:Y:S01]  /*0080*/  SHF.R.U32.HI R10, RZ, 0x2, R17 ;  /* 0x00000002ff0a7819 */ /* 0x000fe20000011611 */
[----:B-1----:R-:W-:-:S03]  /*0090*/  IMAD.SHL.U32 R108, R22, 0x10, RZ ;  /* 0x00000010166c7824 */ /* 0x002fc600078e00ff */
[----:B------:R-:W-:Y:S01]  /*00a0*/  SGXT.U32 R10, R10, 0x6 ;  /* 0x000000060a0a781a */ /* 0x000fe20000000000 */
[----:B--2---:R-:W-:Y:S01]  /*00b0*/  IMAD.SHL.U32 R11, R23, 0x100, RZ ;  /* 0x00000100170b7824 */ /* 0x004fe200078e00ff */
[----:B------:R-:W-:Y:S02]  /*00c0*/  LOP3.LUT R87, R108, 0xc, R0, 0xf8, !PT ;  /* 0x0000000c6c577812 */ /* 0x000fe400078ef800 */
[----:B------:R-:W-:Y:S02]  /*00d0*/  PRMT R88, R10, 0x6540, R23 ;  /* 0x000065400a587816 */ /* 0x000fe40000000017 */
[C---:B------:R-:W-:Y:S02]  /*00e0*/  ISETP.GE.AND P4, PT, R87.reuse, 0x10, PT ;  /* 0x000000105700780c */ /* 0x040fe40003f86270 */
[----:B------:R-:W-:Y:S02]  /*00f0*/  SHF.L.U32 R15, R87, 0x9, RZ ;  /* 0x00000009570f7819 */ /* 0x000fe400000006ff */
[----:B------:R-:W-:-:S02]  /*0100*/  ISETP.LT.AND P6, PT, R88, 0x100, !P4 ;  /* 0x000001005800780c */ /* 0x000fc400067c1270 */
[C-C-:B------:R-:W-:Y:S01]  /*0110*/  LOP3.LUT R86, R11.reuse, 0x40, R10.reuse, 0xfe, !PT ;  /* 0x000000400b567812 */ /* 0x140fe200078efe0a */
[----:B------:R-:W-:Y:S01]  /*0120*/  IMAD R2, R88, 0x4, R15 ;  /* 0x0000000458027824 */ /* 0x000fe200078e020f */
[----:B------:R-:W-:Y:S01]  /*0130*/  CS2R R12, SRZ ;  /* 0x00000000000c7805 */ /* 0x000fe2000001ff00 */
[C-C-:B------:R-:W-:Y:S02]  /*0140*/  LOP3.LUT R85, R11.reuse, 0x80, R10.reuse, 0xfe, !PT ;  /* 0x000000800b557812 */ /* 0x140fe400078efe0a */
[----:B------:R-:W-:Y:S01]  /*0150*/  ISETP.LT.AND P5, PT, R86, 0x100, !P4 ;  /* 0x000001005600780c */ /* 0x000fe200067a1270 */
[----:B------:R-:W-:Y:S01]  /*0160*/  IMAD.WIDE R2, R2, R25, c[0x0][0x160] ;  /* 0x0000580002027625 */ /* 0x000fe200078e0219 */
[----:B------:R-:W-:Y:S02]  /*0170*/  LEA R6, R86, R15, 0x2 ;  /* 0x0000000f56067211 */ /* 0x000fe400078e10ff */
[----:B------:R-:W-:Y:S02]  /*0180*/  LOP3.LUT R84, R11, 0xc0, R10, 0xfe, !PT ;  /* 0x000000c00b547812 */ /* 0x000fe400078efe0a */
[----:B------:R0:W2:Y:S01]  /*0190*/  @P6 LDG.E.EL.64 R8, [R2.64] ;  /* 0x0000000402086981 */ /* 0x0000a2000c2e1b00 */
[----:B------:R-:W-:Y:S01]  /*01a0*/  IMAD.WIDE R6, R6, R25, c[0x0][0x160] ;  /* 0x0000580006067625 */ /* 0x000fe200078e0219 */
[----:B------:R-:W-:Y:S01]  /*01b0*/  ISETP.LT.AND P3, PT, R85, 0x100, !P4 ;  /* 0x000001005500780c */ /* 0x000fe20006761270 */
[----:B------:R-:W-:Y:S01]  /*01c0*/  CS2R R18, SRZ ;  /* 0x0000000000127805 */ /* 0x000fe2000001ff00 */
[----:B------:R-:W-:Y:S01]  /*01d0*/  CS2R R20, SRZ ;  /* 0x0000000000147805 */ /* 0x000fe2000001ff00 */
[----:B------:R-:W-:-:S02]  /*01e0*/  LOP3.LUT R83, R0, 0xc, RZ, 0xc0, !PT ;  /* 0x0000000c00537812 */ /* 0x000fc400078ec0ff */
[----:B------:R1:W3:Y:S01]  /*01f0*/  @P5 LDG.E.EL.64 R12, [R6.64] ;  /* 0x00000004060c5981 */ /* 0x0002e2000c2e1b00 */
[C---:B------:R-:W-:Y:S01]  /*0200*/  ISETP.LT.AND P2, PT, R84.reuse, 0x100, !P4 ;  /* 0x000001005400780c */ /* 0x040fe20006741270 */
[----:B------:R-:W-:Y:S01]  /*0210*/  IMAD R14, R85, 0x4, R15 ;  /* 0x00000004550e7824 */ /* 0x000fe200078e020f */
[----:B------:R-:W-:Y:S01]  /*0220*/  SHF.R.U32.HI R89, RZ, 0x6, R17 ;  /* 0x00000006ff597819 */ /* 0x000fe20000011611 */
[----:B------:R-:W-:Y:S02]  /*0230*/  IMAD R16, R84, 0x4, R15 ;  /* 0x0000000454107824 */ /* 0x000fe400078e020f */
[----:B------:R-:W-:Y:S01]  /*0240*/  IMAD.MOV.U32 R82, RZ, RZ, 0x4 ;  /* 0x00000004ff527424 */ /* 0x000fe200078e00ff */
[----:B------:R-:W-:Y:S01]  /*0250*/  CS2R R32, SRZ ;  /* 0x0000000000207805 */ /* 0x000fe2000001ff00 */
[-C--:B------:R-:W-:Y:S01]  /*0260*/  IMAD.WIDE R4, R14, R25.reuse, c[0x0][0x160] ;  /* 0x000058000e047625 */ /* 0x080fe200078e0219 */
[----:B------:R-:W-:Y:S01]  /*0270*/  CS2R R34, SRZ ;  /* 0x0000000000227805 */ /* 0x000fe2000001ff00 */
[----:B------:R-:W-:Y:S01]  /*0280*/  CS2R R30, SRZ ;  /* 0x00000000001e7805 */ /* 0x000fe2000001ff00 */
[----:B------:R-:W-:Y:S01]  /*0290*/  CS2R R36, SRZ ;  /* 0x0000000000247805 */ /* 0x000fe2000001ff00 */
[----:B0-----:R-:W-:Y:S01]  /*02a0*/  IMAD.WIDE R2, R16, R25, c[0x0][0x160] ;  /* 0x0000580010027625 */ /* 0x001fe200078e0219 */
[----:B------:R-:W4:Y:S01]  /*02b0*/  @P3 LDG.E.EL.64 R18, [R4.64] ;  /* 0x0000000404123981 */ /* 0x000f22000c2e1b00 */
[----:B------:R-:W-:Y:S01]  /*02c0*/  CS2R R38, SRZ ;  /* 0x0000000000267805 */ /* 0x000fe2000001ff00 */
[----:B------:R-:W-:Y:S01]  /*02d0*/  CS2R R40, SRZ ;  /* 0x0000000000287805 */ /* 0x000fe2000001ff00 */
[----:B------:R-:W-:Y:S01]  /*02e0*/  CS2R R42, SRZ ;  /* 0x00000000002a7805 */ /* 0x000fe2000001ff00 */
[----:B------:R-:W5:Y:S01]  /*02f0*/  @P2 LDG.E.EL.64 R20, [R2.64] ;  /* 0x0000000402142981 */ /* 0x000f62000c2e1b00 */
[C---:B-1----:R-:W-:Y:S01]  /*0300*/  LOP3.LUT R6, R10.reuse, 0x40, RZ, 0xfc, !PT ;  /* 0x000000400a067812 */ /* 0x042fe200078efcff */
[C---:B------:R-:W-:Y:S01]  /*0310*/  IMAD R111, R83.reuse, 0x101, R10 ;  /* 0x00000101536f7824 */ /* 0x040fe200078e020a */
[----:B------:R-:W-:Y:S01]  /*0320*/  CS2R R72, SRZ ;  /* 0x0000000000487805 */ /* 0x000fe2000001ff00 */
[----:B------:R-:W-:Y:S01]  /*0330*/  CS2R R78, SRZ ;  /* 0x00000000004e7805 */ /* 0x000fe2000001ff00 */
[----:B------:R-:W-:Y:S01]  /*0340*/  CS2R R76, SRZ ;  /* 0x00000000004c7805 */ /* 0x000fe2000001ff00 */
[----:B------:R-:W-:Y:S01]  /*0350*/  IMAD R70, R83, 0x101, R6 ;  /* 0x0000010153467824 */ /* 0x000fe200078e0206 */
[----:B------:R-:W-:Y:S01]  /*0360*/  LOP3.LUT R6, R10, 0x80, RZ, 0xfc, !PT ;  /* 0x000000800a067812 */ /* 0x000fe200078efcff */
[----:B------:R-:W-:Y:S01]  /*0370*/  IMAD.SHL.U32 R111, R111, 0x2, RZ ;  /* 0x000000026f6f7824 */ /* 0x000fe200078e00ff */
[----:B------:R-:W-:Y:S01]  /*0380*/  CS2R R74, SRZ ;  /* 0x00000000004a7805 */ /* 0x000fe2000001ff00 */
[----:B------:R-:W-:Y:S01]  /*0390*/  IMAD.SHL.U32 R61, R87, 0x200, RZ ;  /* 0x00000200573d7824 */ /* 0x000fe200078e00ff */
[----:B------:R-:W-:Y:S01]  /*03a0*/  SHF.L.U32 R70, R70, 0x1, RZ ;  /* 0x0000000146467819 */ /* 0x000fe200000006ff */
[----:B------:R-:W-:Y:S01]  /*03b0*/  IMAD R6, R83, 0x101, R6 ;  /* 0x0000010153067824 */ /* 0x000fe200078e0206 */
[----:B------:R-:W-:Y:S01]  /*03c0*/  SGXT.U32 R89, R89, 0x2 ;  /* 0x000000025959781a */ /* 0x000fe20000000000 */
[----:B------:R-:W-:Y:S01]  /*03d0*/  CS2R R68, SRZ ;  /* 0x0000000000447805 */ /* 0x000fe2000001ff00 */
[----:B------:R-:W-:Y:S01]  /*03e0*/  CS2R R120, SRZ ;  /* 0x0000000000787805 */ /* 0x000fe2000001ff00 */
[----:B------:R-:W-:Y:S01]  /*03f0*/  IMAD.SHL.U32 R114, R6, 0x2, RZ ;  /* 0x0000000206727824 */ /* 0x000fe200078e00ff */
[----:B------:R-:W-:-:S02]  /*0400*/  LOP3.LUT R6, R10, 0xc0, RZ, 0xfc, !PT ;  /* 0x000000c00a067812 */ /* 0x000fc400078efcff */
[----:B------:R-:W-:Y:S01]  /*0410*/  LOP3.LUT R112, R108, R89, RZ, 0xfc, !PT ;  /* 0x000000596c707212 */ /* 0x000fe200078efcff */
[----:B------:R-:W-:Y:S01]  /*0420*/  CS2R R122, SRZ ;  /* 0x00000000007a7805 */ /* 0x000fe2000001ff00 */
[----:B------:R-:W-:Y:S01]  /*0430*/  P2R R161, PR, RZ, 0x40 ;  /* 0x00000040ffa17803 */ /* 0x000fe20000000000 */
[----:B------:R-:W-:Y:S01]  /*0440*/  IMAD R6, R83, 0x101, R6 ;  /* 0x0000010153067824 */ /* 0x000fe200078e0206 */
[----:B------:R-:W-:-:S03]  /*0450*/  LOP3.LUT R0, R0, 0xfc, RZ, 0xc0, !PT ;  /* 0x000000fc00007812 */ /* 0x000fc600078ec0ff */
[----:B------:R-:W-:Y:S01]  /*0460*/  IMAD.SHL.U32 R116, R6, 0x2, RZ ;  /* 0x0000000206747824 */ /* 0x000fe200078e00ff */
[----:B------:R-:W-:-:S04]  /*0470*/  PRMT R90, R0, 0x6540, R23 ;  /* 0x00006540005a7816 */ /* 0x000fc80000000017 */
[----:B------:R-:W-:Y:S02]  /*0480*/  ISETP.GE.AND P0, PT, R90, 0x100, PT ;  /* 0x000001005a00780c */ /* 0x000fe40003f06270 */
[--C-:B------:R-:W-:Y:S02]  /*0490*/  LOP3.LUT R110, R108, 0x4, R89.reuse, 0xfe, !PT ;  /* 0x000000046c6e7812 */ /* 0x100fe400078efe59 */
[----:B------:R-:W-:Y:S02]  /*04a0*/  ISETP.LT.AND P1, PT, R112, 0x10, !P0 ;  /* 0x000000107000780c */ /* 0x000fe40004721270 */
[C-C-:B------:R-:W-:Y:S02]  /*04b0*/  LOP3.LUT R109, R108.reuse, 0x8, R89.reuse, 0xfe, !PT ;  /* 0x000000086c6d7812 */ /* 0x140fe400078efe59 */
[----:B------:R-:W-:Y:S02]  /*04c0*/  LOP3.LUT R108, R108, 0xc, R89, 0xfe, !PT ;  /* 0x0000000c6c6c7812 */ /* 0x000fe400078efe59 */
[----:B--2---:R-:W-:-:S02]  /*04d0*/  SHF.R.U32.HI R24, RZ, 0x10, R8 ;  /* 0x00000010ff187819 */ /* 0x004fc40000011608 */
[----:B------:R-:W-:Y:S01]  /*04e0*/  SHF.R.U32.HI R26, RZ, 0x10, R9 ;  /* 0x00000010ff1a7819 */ /* 0x000fe20000011609 */
[----:B------:R-:W-:Y:S04]  /*04f0*/  STS.U16 [R111], R8 ;  /* 0x000000086f007388 */ /* 0x000fe80000000400 */
[----:B------:R-:W-:Y:S01]  /*0500*/  STS.U16 [R111+0x404], R9 ;  /* 0x000404096f007388 */ /* 0x000fe20000000400 */
[----:B---3--:R-:W-:-:S03]  /*0510*/  SHF.R.U32.HI R27, RZ, 0x10, R13 ;  /* 0x00000010ff1b7819 */ /* 0x008fc6000001160d */
[----:B------:R-:W-:Y:S04]  /*0520*/  STS.U16 [R111+0x202], R24 ;  /* 0x000202186f007388 */ /* 0x000fe80000000400 */
[----:B------:R-:W-:Y:S04]  /*0530*/  STS.U16 [R111+0x606], R26 ;  /* 0x0006061a6f007388 */ /* 0x000fe80000000400 */
[----:B------:R-:W-:Y:S04]  /*0540*/  STS.U16 [R111+0x80], R12 ;  /* 0x0000800c6f007388 */ /* 0x000fe80000000400 */
[----:B------:R0:W-:Y:S01]  /*0550*/  STS.U16 [R70+0x404], R13 ;  /* 0x0004040d46007388 */ /* 0x0001e20000000400 */
[----:B------:R-:W-:-:S02]  /*0560*/  SHF.R.U32.HI R7, RZ, 0x10, R12 ;  /* 0x00000010ff077819 */ /* 0x000fc4000001160c */
[----:B0-----:R-:W-:-:S04]  /*0570*/  SHF.R.S32.HI R13, RZ, 0x1b, R22 ;  /* 0x0000001bff0d7819 */ /* 0x001fc80000011416 */
[----:B------:R-:W-:-:S04]  /*0580*/  SGXT R13, R13, 0x1 ;  /* 0x000000010d0d781a */ /* 0x000fc80000000200 */
[C---:B------:R-:W-:Y:S01]  /*0590*/  LEA.HI R6, R13.reuse, R112, RZ, 0x2 ;  /* 0x000000700d067211 */ /* 0x040fe200078f10ff */
[----:B------:R5:W-:Y:S01]  /*05a0*/  STS.U16 [R70+0x202], R7 ;  /* 0x0002020746007388 */ /* 0x000be20000000400 */
[----:B----4-:R-:W-:Y:S02]  /*05b0*/  SHF.R.U32.HI R9, RZ, 0x10, R18 ;  /* 0x00000010ff097819 */ /* 0x010fe40000011612 */
[----:B------:R-:W-:Y:S02]  /*05c0*/  LOP3.LUT R71, R6, 0xfffff4, RZ, 0xc0, !PT ;  /* 0x00fffff406477812 */ /* 0x000fe400078ec0ff */
[----:B------:R-:W-:Y:S01]  /*05d0*/  SHF.R.U32.HI R29, RZ, 0x10, R19 ;  /* 0x00000010ff1d7819 */ /* 0x000fe20000011613 */
[----:B------:R-:W-:Y:S01]  /*05e0*/  STS.U16 [R70+0x606], R27 ;  /* 0x0006061b46007388 */ /* 0x000fe20000000400 */
[----:B------:R-:W-:Y:S02]  /*05f0*/  IADD3 R71, R112, -R71, RZ ;  /* 0x8000004770477210 */ /* 0x000fe40007ffe0ff */
[----:B-----5:R-:W-:Y:S01]  /*0600*/  SHF.R.U32.HI R7, RZ, 0x10, R20 ;  /* 0x00000010ff077819 */ /* 0x020fe20000011614 */
[----:B------:R-:W-:Y:S01]  /*0610*/  STS.U16 [R111+0x100], R18 ;  /* 0x000100126f007388 */ /* 0x000fe20000000400 */
[----:B------:R-:W-:-:S03]  /*0620*/  LEA.HI R6, R13, R110, RZ, 0x2 ;  /* 0x0000006e0d067211 */ /* 0x000fc600078f10ff */
[----:B------:R0:W-:Y:S04]  /*0630*/  STS.U16 [R114+0x202], R9 ;  /* 0x0002020972007388 */ /* 0x0001e80000000400 */
[----:B------:R-:W-:Y:S04]  /*0640*/  STS.U16 [R114+0x404], R19 ;  /* 0x0004041372007388 */ /* 0x000fe80000000400 */
[----:B------:R-:W-:Y:S04]  /*0650*/  STS.U16 [R114+0x606], R29 ;  /* 0x0006061d72007388 */ /* 0x000fe80000000400 */
[----:B------:R-:W-:Y:S01]  /*0660*/  STS.U16 [R111+0x180], R20 ;  /* 0x000180146f007388 */ /* 0x000fe20000000400 */
[----:B0-----:R-:W-:-:S03]  /*0670*/  SHF.R.U32.HI R9, RZ, 0x10, R21 ;  /* 0x00000010ff097819 */ /* 0x001fc60000011615 */
[----:B------:R0:W-:Y:S01]  /*0680*/  STS.U16 [R116+0x202], R7 ;  /* 0x0002020774007388 */ /* 0x0001e20000000400 */
[----:B------:R-:W-:Y:S01]  /*0690*/  LOP3.LUT R115, R6, 0xfffffc, RZ, 0xc0, !PT ;  /* 0x00fffffc06737812 */ /* 0x000fe200078ec0ff */
[----:B0-----:R-:W-:Y:S02]  /*06a0*/  IMAD R7, R71, 0x100, R90 ;  /* 0x0000010047077824 */ /* 0x001fe400078e025a */
[----:B------:R-:W-:Y:S02]  /*06b0*/  STS.U16 [R116+0x404], R21 ;  /* 0x0004041574007388 */ /* 0x000fe40000000400 */
[----:B------:R-:W-:Y:S02]  /*06c0*/  IMAD.WIDE R6, R7, R82, c[0x0][0x168] ;  /* 0x00005a0007067625 */ /* 0x000fe400078e0252 */
[----:B------:R-:W-:Y:S04]  /*06d0*/  STS.U16 [R116+0x606], R9 ;  /* 0x0006060974007388 */ /* 0x000fe80000000400 */
[----:B------:R-:W-:Y:S06]  /*06e0*/  BAR.SYNC 0x0 ;  /* 0x0000000000007b1d */ /* 0x000fec0000000000 */
[----:B------:R0:W2:Y:S01]  /*06f0*/  @P1 LDG.E.EL.128 R32, [R6.64] ;  /* 0x0000000406201981 */ /* 0x0000a2000c2e1d00 */
[C---:B------:R-:W-:Y:S01]  /*0700*/  IMAD.IADD R115, R110.reuse, 0x1, -R115 ;  /* 0x000000016e737824 */ /* 0x040fe200078e0a73 */
[----:B------:R-:W-:-:S02]  /*0710*/  ISETP.LT.AND P1, PT, R110, 0x10, !P0 ;  /* 0x000000106e00780c */ /* 0x000fc40004721270 */
[----:B------:R-:W-:Y:S01]  /*0720*/  LEA.HI R12, R13, R109, RZ, 0x2 ;  /* 0x0000006d0d0c7211 */ /* 0x000fe200078f10ff */
[--C-:B------:R-:W-:Y:S01]  /*0730*/  IMAD R9, R115, 0x100, R90.reuse ;  /* 0x0000010073097824 */ /* 0x100fe200078e025a */
[----:B------:R-:W-:Y:S01]  /*0740*/  LEA.HI R13, R13, R108, RZ, 0x2 ;  /* 0x0000006c0d0d7211 */ /* 0x000fe200078f10ff */
[----:B------:R-:W-:Y:S02]  /*0750*/  CS2R R28, SRZ ;  /* 0x00000000001c7805 */ /* 0x000fe4000001ff00 */
[----:B------:R-:W-:Y:S01]  /*0760*/  IMAD.WIDE R8, R9, R82, c[0x0][0x168] ;  /* 0x00005a0009087625 */ /* 0x000fe200078e0252 */
[----:B------:R-:W-:Y:S02]  /*0770*/  LOP3.LUT R12, R12, 0xfffffc, RZ, 0xc0, !PT ;  /* 0x00fffffc0c0c7812 */ /* 0x000fe400078ec0ff */
[----:B------:R-:W-:Y:S02]  /*0780*/  LOP3.LUT R13, R13, 0xfffffc, RZ, 0xc0, !PT ;  /* 0x00fffffc0d0d7812 */ /* 0x000fe400078ec0ff */
[C---:B------:R-:W-:Y:S01]  /*0790*/  IADD3 R117, R109.reuse, -R12, RZ ;  /* 0x8000000c6d757210 */ /* 0x040fe20007ffe0ff */
[----:B------:R1:W3:Y:S01]  /*07a0*/  @P1 LDG.E.EL.128 R28, [R8.64] ;  /* 0x00000004081c1981 */ /* 0x0002e2000c2e1d00 */
[----:B------:R-:W-:Y:S01]  /*07b0*/  ISETP.LT.AND P1, PT, R109, 0x10, !P0 ;  /* 0x000000106d00780c */ /* 0x000fe20004721270 */
[C---:B------:R-:W-:Y:S01]  /*07c0*/  IMAD.IADD R113, R108.reuse, 0x1, -R13 ;  /* 0x000000016c717824 */ /* 0x040fe200078e0a0d */
[----:B------:R-:W-:Y:S01]  /*07d0*/  ISETP.LT.AND P0, PT, R108, 0x10, !P0 ;  /* 0x000000106c00780c */ /* 0x000fe20004701270 */
[----:B0-----:R-:W-:-:S02]  /*07e0*/  IMAD R7, R117, 0x100, R90 ;  /* 0x0000010075077824 */ /* 0x001fc400078e025a */
[----:B-1----:R-:W-:Y:S02]  /*07f0*/  IMAD R9, R113, 0x100, R90 ;  /* 0x0000010071097824 */ /* 0x002fe400078e025a */
[----:B------:R-:W-:-:S04]  /*0800*/  IMAD.WIDE R6, R7, R82, c[0x0][0x168] ;  /* 0x00005a0007067625 */ /* 0x000fc800078e0252 */
[----:B------:R-:W-:Y:S02]  /*0810*/  IMAD.WIDE R8, R9, R82, c[0x0][0x168] ;  /* 0x00005a0009087625 */ /* 0x000fe400078e0252 */
[----:B------:R0:W4:Y:S04]  /*0820*/  @P1 LDG.E.EL.128 R36, [R6.64] ;  /* 0x0000000406241981 */ /* 0x000128000c2e1d00 */
[----:B------:R1:W5:Y:S01]  /*0830*/  @P0 LDG.E.EL.128 R40, [R8.64] ;  /* 0x0000000408280981 */ /* 0x000362000c2e1d00 */
[----:B------:R-:W-:Y:S01]  /*0840*/  IMAD R12, R0, 0x14, RZ ;  /* 0x00000014000c7824 */ /* 0x000fe200078e02ff */
[----:B------:R-:W-:Y:S01]  /*0850*/  IADD3 R15, R15, 0x400, RZ ;  /* 0x000004000f0f7810 */ /* 0x000fe20007ffe0ff */
[----:B------:R-:W-:Y:S02]  /*0860*/  IMAD R94, R89, 0x101, R0 ;  /* 0x00000101595e7824 */ /* 0x000fe400078e0200 */
[----:B------:R-:W-:Y:S01]  /*0870*/  IMAD R83, R10, 0x14, R83 ;  /* 0x000000140a537824 */ /* 0x000fe200078e0253 */
[----:B------:R-:W-:Y:S01]  /*0880*/  LOP3.LUT R89, R12, R89, RZ, 0xfc, !PT ;  /* 0x000000590c597212 */ /* 0x000fe200078efcff */
[----:B------:R-:W-:Y:S01]  /*0890*/  IMAD.SHL.U32 R94, R94, 0x2, RZ ;  /* 0x000000025e5e7824 */ /* 0x000fe200078e00ff */
[----:B0-----:R-:W-:-:S02]  /*08a0*/  LEA R6, R88, R15, 0x2 ;  /* 0x0000000f58067211 */ /* 0x001fc400078e10ff */
[----:B------:R-:W-:Y:S01]  /*08b0*/  IADD3 R10, R14, 0x400, RZ ;  /* 0x000004000e0a7810 */ /* 0x000fe20007ffe0ff */
[----:B-1----:R-:W-:Y:S01]  /*08c0*/  IMAD R8, R86, 0x4, R15 ;  /* 0x0000000456087824 */ /* 0x002fe200078e020f */
[----:B------:R-:W-:Y:S01]  /*08d0*/  IADD3 R12, R16, 0x400, RZ ;  /* 0x00000400100c7810 */ /* 0x000fe20007ffe0ff */
[-C--:B------:R-:W-:Y:S01]  /*08e0*/  IMAD.WIDE R6, R6, R25.reuse, c[0x0][0x160] ;  /* 0x0000580006067625 */ /* 0x080fe200078e0219 */
[----:B------:R-:W-:Y:S01]  /*08f0*/  ISETP.EQ.AND P4, PT, R11, RZ, !P4 ;  /* 0x000000ff0b00720c */ /* 0x000fe20006782270 */
[----:B------:R-:W-:Y:S02]  /*0900*/  LDS.U16 R91, [R94] ;  /* 0x000000005e5b7984 */ /* 0x000fe40000000400 */
[-C--:B------:R-:W-:Y:S02]  /*0910*/  IMAD.WIDE R8, R8, R25.reuse, c[0x0][0x160] ;  /* 0x0000580008087625 */ /* 0x080fe400078e0219 */
[----:B------:R-:W-:Y:S02]  /*0920*/  LDS.U16 R101, [R94+0x2] ;  /* 0x000002005e657984 */ /* 0x000fe40000000400 */
[----:B------:R-:W-:-:S02]  /*0930*/  IMAD.WIDE R10, R10, R25, c[0x0][0x160] ;  /* 0x000058000a0a7625 */ /* 0x000fc400078e0219 */
[----:B------:R-:W-:Y:S02]  /*0940*/  LDS.U16 R95, [R94+0x4] ;  /* 0x000004005e5f7984 */ /* 0x000fe40000000400 */
[----:B------:R-:W-:Y:S02]  /*0950*/  IMAD.WIDE R12, R12, R25, c[0x0][0x160] ;  /* 0x000058000c0c7625 */ /* 0x000fe400078e0219 */
[----:B------:R-:W-:Y:S04]  /*0960*/  LDS.U16 R96, [R94+0x6] ;  /* 0x000006005e607984 */ /* 0x000fe80000000400 */
        /* <DEDUP_REMOVED lines=12> */
[----:B------:R-:W-:Y:S06]  /*0a30*/  BAR.SYNC 0x0 ;  /* 0x0000000000007b1d */ /* 0x000fec0000000000 */
[----:B------:R-:W-:Y:S01]  /*0a40*/  CS2R R14, SRZ ;  /* 0x00000000000e7805 */ /* 0x000fe2000001ff00 */
[----:B--2---:R-:W-:Y:S04]  /*0a50*/  STS [R89.X4], R32 ;  /* 0x0000002059007388 */ /* 0x004fe80000004800 */
[----:B------:R-:W-:Y:S04]  /*0a60*/  STS [R89.X4+0x50], R33 ;  /* 0x0000502159007388 */ /* 0x000fe80000004800 */
[----:B------:R-:W-:Y:S04]  /*0a70*/  STS [R89.X4+0xa0], R34 ;  /* 0x0000a02259007388 */ /* 0x000fe80000004800 */
[----:B------:R-:W-:Y:S04]  /*0a80*/  STS [R89.X4+0xf0], R35 ;  /* 0x0000f02359007388 */ /* 0x000fe80000004800 */
[----:B---3--:R-:W-:Y:S04]  /*0a90*/  STS [R89.X4+0x10], R28 ;  /* 0x0000101c59007388 */ /* 0x008fe80000004800 */
[----:B------:R-:W-:Y:S04]  /*0aa0*/  STS [R89.X4+0x60], R29 ;  /* 0x0000601d59007388 */ /* 0x000fe80000004800 */
[----:B------:R-:W-:Y:S04]  /*0ab0*/  STS [R89.X4+0xb0], R30 ;  /* 0x0000b01e59007388 */ /* 0x000fe80000004800 */
[----:B------:R-:W-:Y:S04]  /*0ac0*/  STS [R89.X4+0x100], R31 ;  /* 0x0001001f59007388 */ /* 0x000fe80000004800 */
[----:B----4-:R-:W-:Y:S04]  /*0ad0*/  STS [R89.X4+0x20], R36 ;  /* 0x0000202459007388 */ /* 0x010fe80000004800 */
[----:B------:R-:W-:Y:S04]  /*0ae0*/  STS [R89.X4+0x70], R37 ;  /* 0x0000702559007388 */ /* 0x000fe80000004800 */
[----:B------:R-:W-:Y:S04]  /*0af0*/  STS [R89.X4+0xc0], R38 ;  /* 0x0000c02659007388 */ /* 0x000fe80000004800 */
[----:B------:R-:W-:Y:S04]  /*0b00*/  STS [R89.X4+0x110], R39 ;  /* 0x0001102759007388 */ /* 0x000fe80000004800 */
[----:B-----5:R-:W-:Y:S04]  /*0b10*/  STS [R89.X4+0x30], R40 ;  /* 0x0000302859007388 */ /* 0x020fe80000004800 */
[----:B------:R-:W-:Y:S04]  /*0b20*/  STS [R89.X4+0x80], R41 ;  /* 0x0000802959007388 */ /* 0x000fe80000004800 */
[----:B------:R-:W-:Y:S04]  /*0b30*/  STS [R89.X4+0xd0], R42 ;  /* 0x0000d02a59007388 */ /* 0x000fe80000004800 */
[----:B------:R-:W-:Y:S04]  /*0b40*/  STS [R89.X4+0x120], R43 ;  /* 0x0001202b59007388 */ /* 0x000fe80000004800 */
[----:B------:R-:W-:Y:S06]  /*0b50*/  BAR.SYNC 0x0 ;  /* 0x0000000000007b1d */ /* 0x000fec0000000000 */
[----:B------:R0:W2:Y:S04]  /*0b60*/  @P6 LDG.E.EL.64 R72, [R6.64] ;  /* 0x0000000406486981 */ /* 0x0000a8000c2e1b00 */
[----:B------:R1:W3:Y:S04]  /*0b70*/  @P5 LDG.E.EL.64 R78, [R8.64] ;  /* 0x00000004084e5981 */ /* 0x0002e8000c2e1b00 */
[----:B------:R4:W5:Y:S04]  /*0b80*/  @P3 LDG.E.EL.64 R76, [R10.64] ;  /* 0x000000040a4c3981 */ /* 0x000968000c2e1b00 */
[----:B------:R0:W2:Y:S04]  /*0b90*/  @P2 LDG.E.EL.64 R74, [R12.64] ;  /* 0x000000040c4a2981 */ /* 0x0000a8000c2e1b00 */
[----:B------:R-:W-:Y:S04]  /*0ba0*/  LDS.128 R44, [R83.X4] ;  /* 0x00000000532c7984 */ /* 0x000fe80000004c00 */
[----:B------:R-:W-:Y:S04]  /*0bb0*/  LDS.128 R48, [R83.X4+0x1400] ;  /* 0x0014000053307984 */ /* 0x000fe80000004c00 */
[----:B------:R-:W-:Y:S04]  /*0bc0*/  LDS.128 R52, [R83.X4+0x2800] ;  /* 0x0028000053347984 */ /* 0x000fe80000004c00 */
[----:B------:R-:W-:Y:S04]  /*0bd0*/  LDS.128 R56, [R83.X4+0x3c00] ;  /* 0x003c000053387984 */ /* 0x000fe80000004c00 */
[----:B------:R-:W-:Y:S06]  /*0be0*/  BAR.SYNC 0x0 ;  /* 0x0000000000007b1d */ /* 0x000fec0000000000 */
[----:B------:R-:W-:Y:S04]  /*0bf0*/  STS.U16 [R111], RZ ;  /* 0x000000ff6f007388 */ /* 0x000fe80000000400 */
[----:B------:R-:W-:Y:S04]  /*0c00*/  STS.U16 [R111+0x202], RZ ;  /* 0x000202ff6f007388 */ /* 0x000fe80000000400 */
[----:B------:R-:W-:Y:S04]  /*0c10*/  STS.U16 [R111+0x404], RZ ;  /* 0x000404ff6f007388 */ /* 0x000fe80000000400 */
[----:B------:R-:W-:Y:S04]  /*0c20*/  STS.U16 [R111+0x606], RZ ;  /* 0x000606ff6f007388 */ /* 0x000fe80000000400 */
[----:B------:R-:W-:Y:S04]  /*0c30*/  STS.U16 [R111+0x80], RZ ;  /* 0x000080ff6f007388 */ /* 0x000fe80000000400 */
[----:B------:R-:W-:Y:S04]  /*0c40*/  STS.U16 [R70+0x202], RZ ;  /* 0x000202ff46007388 */ /* 0x000fe80000000400 */
[----:B------:R-:W-:Y:S04]  /*0c50*/  STS.U16 [R70+0x404], RZ ;  /* 0x000404ff46007388 */ /* 0x000fe80000000400 */
[----:B------:R-:W-:Y:S04]  /*0c60*/  STS.U16 [R70+0x606], RZ ;  /* 0x000606ff46007388 */ /* 0x000fe80000000400 */
[----:B------:R-:W-:Y:S01]  /*0c70*/  STS.U16 [R111+0x100], RZ ;  /* 0x000100ff6f007388 */ /* 0x000fe20000000400 */
[----:B0-----:R-:W-:-:S03]  /*0c80*/  CS2R R6, SRZ ;  /* 0x0000000000067805 */ /* 0x001fc6000001ff00 */
[----:B------:R-:W-:Y:S04]  /*0c90*/  STS.U16 [R114+0x202], RZ ;  /* 0x000202ff72007388 */ /* 0x000fe80000000400 */
[----:B------:R-:W-:Y:S04]  /*0ca0*/  STS.U16 [R114+0x404], RZ ;  /* 0x000404ff72007388 */ /* 0x000fe80000000400 */
[----:B------:R-:W-:Y:S04]  /*0cb0*/  STS.U16 [R114+0x606], RZ ;  /* 0x000606ff72007388 */ /* 0x000fe80000000400 */
[----:B------:R-:W-:Y:S04]  /*0cc0*/  STS.U16 [R111+0x180], RZ ;  /* 0x000180ff6f007388 */ /* 0x000fe80000000400 */
[----:B------:R-:W-:Y:S04]  /*0cd0*/  STS.U16 [R116+0x202], RZ ;  /* 0x000202ff74007388 */ /* 0x000fe80000000400 */
[----:B------:R-:W-:Y:S04]  /*0ce0*/  STS.U16 [R116+0x404], RZ ;  /* 0x000404ff74007388 */ /* 0x000fe80000000400 */
[----:B------:R-:W-:Y:S04]  /*0cf0*/  STS.U16 [R116+0x606], RZ ;  /* 0x000606ff74007388 */ /* 0x000fe80000000400 */
[----:B------:R-:W-:Y:S06]  /*0d00*/  BAR.SYNC 0x0 ;  /* 0x0000000000007b1d */ /* 0x000fec0000000000 */
[----:B------:R-:W2:Y:S04]  /*0d10*/  @P4 LDG.E.EL.64 R14, [R4.64+-0x400] ;  /* 0xfffc0004040e4981 */ /* 0x000ea8000c2e1b00 */
[----:B------:R-:W3:Y:S01]  /*0d20*/  @P4 LDG.E.EL.64 R6, [R2.64+-0x400] ;  /* 0xfffc000402064981 */ /* 0x000ee2000c2e1b00 */
[----:B------:R-:W-:-:S02]  /*0d30*/  LOP3.LUT R0, R90, 0xffffff80, RZ, 0xc0, !PT ;  /* 0xffffff805a007812 */ /* 0x000fc400078ec0ff */
[----:B----4-:R-:W-:Y:S01]  /*0d40*/  IADD3 R10, R90, -0x80, RZ ;  /* 0xffffff805a0a7810 */ /* 0x010fe20007ffe0ff */
[----:B------:R-:W-:Y:S01]  /*0d50*/  LDS.U16 R154, [R94] ;  /* 0x000000005e9a7984 */ /* 0x000fe20000000400 */
[----:B------:R-:W-:-:S03]  /*0d60*/  ISETP.NE.AND P0, PT, R0, 0x80, PT ;  /* 0x000000800000780c */ /* 0x000fc60003f05270 */
[----:B------:R-:W-:Y:S01]  /*0d70*/  LDS.U16 R152, [R94+0x2] ;  /* 0x000002005e987984 */ /* 0x000fe20000000400 */
[----:B------:R-:W-:-:S03]  /*0d80*/  ISETP.LT.AND P1, PT, R112, 0x10, !P0 ;  /* 0x000000107000780c */ /* 0x000fc60004721270 */
[----:B------:R-:W-:Y:S01]  /*0d90*/  LDS.U16 R151, [R94+0x4] ;  /* 0x000004005e977984 */ /* 0x000fe20000000400 */
[----:B-1----:R-:W-:-:S03]  /*0da0*/  IMAD R9, R71, 0x100, R10 ;  /* 0x0000010047097824 */ /* 0x002fc600078e020a */
[----:B------:R-:W-:Y:S04]  /*0db0*/  LDS.U16 R150, [R94+0x6] ;  /* 0x000006005e967984 */ /* 0x000fe80000000400 */
[----:B------:R-:W-:Y:S04]  /*0dc0*/  LDS.U16 R149, [R94+0x808] ;  /* 0x000808005e957984 */ /* 0x000fe80000000400 */
[----:B------:R-:W-:Y:S04]  /*0dd0*/  LDS.U16 R138, [R94+0x80a] ;  /* 0x00080a005e8a7984 */ /* 0x000fe80000000400 */
[----:B------:R-:W-:Y:S04]  /*0de0*/  LDS.U16 R137, [R94+0x80c] ;  /* 0x00080c005e897984 */ /* 0x000fe80000000400 */
[----:B------:R-:W0:Y:S04]  /*0df0*/  LDS.U16 R136, [R94+0x80e] ;  /* 0x00080e005e887984 */ /* 0x000e280000000400 */
        /* <DEDUP_REMOVED lines=16> */
[----:B------:R-:W-:Y:S01]  /*0f00*/  STS.U16 [R70+0x606], RZ ;  /* 0x000606ff46007388 */ /* 0x000fe20000000400 */
[----:B------:R-:W-:Y:S01]  /*0f10*/  IMAD.WIDE R8, R9, R82, c[0x0][0x170] ;  /* 0x00005c0009087625 */ /* 0x000fe200078e0252 */
[----:B--2---:R-:W-:-:S02]  /*0f20*/  SEL R14, R14, RZ, P4 ;  /* 0x000000ff0e0e7207 */ /* 0x004fc40002000000 */
[----:B------:R-:W-:Y:S02]  /*0f30*/  SEL R15, R15, RZ, P4 ;  /* 0x000000ff0f0f7207 */ /* 0x000fe40002000000 */
[----:B------:R-:W-:Y:S02]  /*0f40*/  SHF.R.U32.HI R5, RZ, 0x10, R14 ;  /* 0x00000010ff057819 */ /* 0x000fe4000001160e */
[----:B---3--:R-:W-:Y:S02]  /*0f50*/  SEL R0, R6, RZ, P4 ;  /* 0x000000ff06007207 */ /* 0x008fe40002000000 */
[----:B------:R-:W-:Y:S01]  /*0f60*/  SEL R3, R7, RZ, P4 ;  /* 0x000000ff07037207 */ /* 0x000fe20002000000 */
[----:B------:R-:W-:Y:S01]  /*0f70*/  STS.U16 [R111+0x100], R14 ;  /* 0x0001000e6f007388 */ /* 0x000fe20000000400 */
[----:B------:R-:W-:Y:S01]  /*0f80*/  SHF.R.U32.HI R17, RZ, 0x10, R15 ;  /* 0x00000010ff117819 */ /* 0x000fe2000001160f */
[----:B------:R-:W-:Y:S01]  /*0f90*/  CS2R R6, SRZ ;  /* 0x0000000000067805 */ /* 0x000fe2000001ff00 */
[----:B------:R-:W-:Y:S01]  /*0fa0*/  SHF.R.U32.HI R11, RZ, 0x10, R0 ;  /* 0x00000010ff0b7819 */ /* 0x000fe20000011600 */
[----:B------:R1:W-:Y:S01]  /*0fb0*/  STS.U16 [R114+0x202], R5 ;  /* 0x0002020572007388 */ /* 0x0003e20000000400 */
[----:B------:R-:W-:-:S03]  /*0fc0*/  SHF.R.U32.HI R13, RZ, 0x10, R3 ;  /* 0x00000010ff0d7819 */ /* 0x000fc60000011603 */
[----:B------:R-:W-:Y:S04]  /*0fd0*/  STS.U16 [R114+0x404], R15 ;  /* 0x0004040f72007388 */ /* 0x000fe80000000400 */
[----:B------:R-:W-:Y:S01]  /*0fe0*/  STS.U16 [R114+0x606], R17 ;  /* 0x0006061172007388 */ /* 0x000fe20000000400 */
[----:B-1----:R-:W-:-:S03]  /*0ff0*/  CS2R R4, SRZ ;  /* 0x0000000000047805 */ /* 0x002fc6000001ff00 */
[----:B------:R-:W-:Y:S04]  /*1000*/  STS.U16 [R111+0x180], R0 ;  /* 0x000180006f007388 */ /* 0x000fe80000000400 */
[----:B------:R-:W-:Y:S04]  /*1010*/  STS.U16 [R116+0x202], R11 ;  /* 0x0002020b74007388 */ /* 0x000fe80000000400 */
[----:B------:R-:W-:Y:S04]  /*1020*/  STS.U16 [R116+0x404], R3 ;  /* 0x0004040374007388 */ /* 0x000fe80000000400 */
[----:B------:R-:W-:Y:S04]  /*1030*/  STS.U16 [R116+0x606], R13 ;  /* 0x0006060d74007388 */ /* 0x000fe80000000400 */
[----:B------:R-:W-:Y:S06]  /*1040*/  BAR.SYNC 0x0 ;  /* 0x0000000000007b1d */ /* 0x000fec0000000000 */
[----:B------:R1:W2:Y:S01]  /*1050*/  @P1 LDG.E.EL.128 R4, [R8.64] ;  /* 0x0000000408041981 */ /* 0x0002a2000c2e1d00 */
[----:B------:R-:W-:Y:S01]  /*1060*/  LEA R11, R115, R10, 0x8 ;  /* 0x0000000a730b7211 */ /* 0x000fe200078e40ff */
[----:B------:R-:W-:Y:S01]  /*1070*/  CS2R R24, SRZ ;  /* 0x0000000000187805 */ /* 0x000fe2000001ff00 */
[----:B------:R-:W-:Y:S01]  /*1080*/  CS2R R26, SRZ ;  /* 0x00000000001a7805 */ /* 0x000fe2000001ff00 */
[----:B------:R-:W-:-:S02]  /*1090*/  P2R R160, PR, RZ, 0x4 ;  /* 0x00000004ffa07803 */ /* 0x000fc40000000000 */
[----:B------:R-:W-:Y:S01]  /*10a0*/  P2R R162, PR, RZ, 0x8 ;  /* 0x00000008ffa27803 */ /* 0x000fe20000000000 */
[----:B------:R-:W-:Y:S01]  /*10b0*/  IMAD R80, R85, 0x4, R61 ;  /* 0x0000000455507824 */ /* 0x000fe200078e023d */
[----:B------:R-:W-:Y:S01]  /*10c0*/  LDS.U16 R159, [R94] ;  /* 0x000000005e9f7984 */ /* 0x000fe20000000400 */
[----:B-1----:R-:W-:-:S03]  /*10d0*/  IMAD.WIDE R8, R11, R82, c[0x0][0x170] ;  /* 0x00005c000b087625 */ /* 0x002fc600078e0252 */
[----:B------:R-:W-:Y:S04]  /*10e0*/  LDS.U16 R158, [R94+0x2] ;  /* 0x000002005e9e7984 */ /* 0x000fe80000000400 */
[----:B------:R-:W-:Y:S04]  /*10f0*/  LDS.U16 R157, [R94+0x4] ;  /* 0x000004005e9d7984 */ /* 0x000fe80000000400 */
[----:B------:R-:W-:Y:S04]  /*1100*/  LDS.U16 R156, [R94+0x6] ;  /* 0x000006005e9c7984 */ /* 0x000fe80000000400 */
[----:B------:R-:W1:Y:S04]  /*1110*/  LDS.U16 R155, [R94+0x808] ;  /* 0x000808005e9b7984 */ /* 0x000e680000000400 */
[----:B------:R-:W-:Y:S04]  /*1120*/  LDS.U16 R153, [R94+0x80a] ;  /* 0x00080a005e997984 */ /* 0x000fe80000000400 */
[----:B------:R-:W-:Y:S04]  /*1130*/  LDS.U16 R145, [R94+0x80c] ;  /* 0x00080c005e917984 */ /* 0x000fe80000000400 */
[----:B------:R-:W-:Y:S04]  /*1140*/  LDS.U16 R141, [R94+0x80e] ;  /* 0x00080e005e8d7984 */ /* 0x000fe80000000400 */
[----:B------:R-:W-:Y:S04]  /*1150*/  LDS.U16 R139, [R94+0x1010] ;  /* 0x001010005e8b7984 */ /* 0x000fe80000000400 */
[----:B------:R-:W3:Y:S04]  /*1160*/  LDS.U16 R143, [R94+0x1012] ;  /* 0x001012005e8f7984 */ /* 0x000ee80000000400 */
[----:B------:R-:W4:Y:S04]  /*1170*/  LDS.U16 R147, [R94+0x1014] ;  /* 0x001014005e937984 */ /* 0x000f280000000400 */
[----:B------:R-:W0:Y:S04]  /*1180*/  LDS.U16 R133, [R94+0x1016] ;  /* 0x001016005e857984 */ /* 0x000e280000000400 */
[----:B------:R-:W-:Y:S04]  /*1190*/  LDS.U16 R131, [R94+0x1818] ;  /* 0x001818005e837984 */ /* 0x000fe80000000400 */
[----:B------:R-:W-:Y:S04]  /*11a0*/  LDS.U16 R132, [R94+0x181c] ;  /* 0x00181c005e847984 */ /* 0x000fe80000000400 */
[----:B------:R-:W-:Y:S01]  /*11b0*/  LDS.U16 R135, [R94+0x181e] ;  /* 0x00181e005e877984 */ /* 0x000fe20000000400 */
[----:B--2---:R-:W-:-:S02]  /*11c0*/  SEL R0, R4, RZ, P1 ;  /* 0x000000ff04007207 */ /* 0x004fc40000800000 */
[----:B------:R-:W-:Y:S02]  /*11d0*/  SEL R2, R5, RZ, P1 ;  /* 0x000000ff05027207 */ /* 0x000fe40000800000 */
[----:B------:R-:W-:Y:S02]  /*11e0*/  SEL R3, R6, RZ, P1 ;  /* 0x000000ff06037207 */ /* 0x000fe40000800000 */
[----:B------:R-:W-:Y:S02]  /*11f0*/  SEL R12, R7, RZ, P1 ;  /* 0x000000ff070c7207 */ /* 0x000fe40000800000 */
[----:B------:R-:W-:Y:S01]  /*1200*/  ISETP.LT.AND P1, PT, R110, 0x10, !P0 ;  /* 0x000000106e00780c */ /* 0x000fe20004721270 */
[----:B------:R-:W-:Y:S01]  /*1210*/  CS2R R4, SRZ ;  /* 0x0000000000047805 */ /* 0x000fe2000001ff00 */
[----:B------:R-:W-:-:S11]  /*1220*/  CS2R R6, SRZ ;  /* 0x0000000000067805 */ /* 0x000fd6000001ff00 */
[----:B------:R-:W2:Y:S01]  /*1230*/  @P1 LDG.E.EL.128 R4, [R8.64] ;  /* 0x0000000408041981 */ /* 0x000ea2000c2e1d00 */
[----:B------:R-:W-:Y:S01]  /*1240*/  IMAD R11, R113, 0x100, R10 ;  /* 0x00000100710b7824 */ /* 0x000fe200078e020a */
[----:B--2---:R-:W-:Y:S02]  /*1250*/  SEL R13, R4, RZ, P1 ;  /* 0x000000ff040d7207 */ /* 0x004fe40000800000 */
[----:B------:R-:W-:Y:S02]  /*1260*/  SEL R14, R5, RZ, P1 ;  /* 0x000000ff050e7207 */ /* 0x000fe40000800000 */
[----:B------:R-:W-:Y:S02]  /*1270*/  SEL R15, R6, RZ, P1 ;  /* 0x000000ff060f7207 */ /* 0x000fe40000800000 */
[----:B------:R-:W-:Y:S02]  /*1280*/  SEL R16, R7, RZ, P1 ;  /* 0x000000ff07107207 */ /* 0x000fe40000800000 */
[----:B------:R-:W-:-:S02]  /*1290*/  ISETP.LT.AND P1, PT, R109, 0x10, !P0 ;  /* 0x000000106d00780c */ /* 0x000fc40004721270 */
[----:B------:R-:W-:Y:S01]  /*12a0*/  ISETP.LT.AND P0, PT, R108, 0x10, !P0 ;  /* 0x000000106c00780c */ /* 0x000fe20004701270 */
[----:B------:R-:W-:Y:S01]  /*12b0*/  IMAD R5, R117, 0x100, R10 ;  /* 0x0000010075057824 */ /* 0x000fe200078e020a */
[----:B------:R-:W-:Y:S01]  /*12c0*/  CS2R R6, SRZ ;  /* 0x0000000000067805 */ /* 0x000fe2000001ff00 */
[----:B------:R-:W-:-:S04]  /*12d0*/  IMAD.WIDE R10, R11, R82, c[0x0][0x170] ;  /* 0x00005c000b0a7625 */ /* 0x000fc800078e0252 */
[----:B------:R-:W-:Y:S02]  /*12e0*/  IMAD.WIDE R8, R5, R82, c[0x0][0x170] ;  /* 0x00005c0005087625 */ /* 0x000fe400078e0252 */
[----:B------:R-:W-:-:S03]  /*12f0*/  CS2R R4, SRZ ;  /* 0x0000000000047805 */ /* 0x000fc6000001ff00 */
[----:B------:R2:W3:Y:S04]  /*1300*/  @P1 LDG.E.EL.128 R24, [R8.64] ;  /* 0x0000000408181981 */ /* 0x0004e8000c2e1d00 */
[----:B------:R-:W3:Y:S01]  /*1310*/  @P0 LDG.E.EL.128 R4, [R10.64] ;  /* 0x000000040a040981 */ /* 0x000ee2000c2e1d00 */
[----:B------:R-:W-:-:S04]  /*1320*/  ISETP.GE.AND P2, PT, R88, 0x80, PT ;  /* 0x000000805800780c */ /* 0x000fc80003f46270 */
[----:B------:R-:W-:Y:S01]  /*1330*/  ISETP.LT.AND P3, PT, R87, 0x10, !P2 ;  /* 0x000000105700780c */ /* 0x000fe20005761270 */
[----:B--2---:R-:W-:Y:S01]  /*1340*/  IMAD R8, R86, 0x4, R61 ;  /* 0x0000000456087824 */ /* 0x004fe200078e023d */
[----:B------:R-:W-:Y:S02]  /*1350*/  IADD3 R80, R80, 0x200, RZ ;  /* 0x0000020050507810 */ /* 0x000fe40007ffe0ff */
[----:B---3--:R-:W-:Y:S02]  /*1360*/  SEL R20, R4, RZ, P0 ;  /* 0x000000ff04147207 */ /* 0x008fe40000000000 */
[----:B------:R-:W-:Y:S02]  /*1370*/  SEL R19, R5, RZ, P0 ;  /* 0x000000ff05137207 */ /* 0x000fe40000000000 */
[----:B------:R-:W-:Y:S02]  /*1380*/  SEL R18, R6, RZ, P0 ;  /* 0x000000ff06127207 */ /* 0x000fe40000000000 */
[----:B------:R-:W-:-:S02]  /*1390*/  SEL R17, R7, RZ, P0 ;  /* 0x000000ff07117207 */ /* 0x000fc40000000000 */
[----:B------:R-:W-:-:S04]  /*13a0*/  ISETP.GE.AND P0, PT, R86, 0x80, PT ;  /* 0x000000805600780c */ /* 0x000fc80003f06270 */
[----:B------:R-:W-:Y:S02]  /*13b0*/  ISETP.LT.AND P2, PT, R87, 0x10, !P0 ;  /* 0x000000105700780c */ /* 0x000fe40004741270 */
[----:B------:R-:W-:Y:S02]  /*13c0*/  ISETP.GE.AND P0, PT, R85, 0x80, PT ;  /* 0x000000805500780c */ /* 0x000fe40003f06270 */
[----:B------:R-:W-:Y:S02]  /*13d0*/  SEL R24, R24, RZ, P1 ;  /* 0x000000ff18187207 */ /* 0x000fe40000800000 */
[----:B------:R-:W-:Y:S02]  /*13e0*/  SEL R23, R25, RZ, P1 ;  /* 0x000000ff19177207 */ /* 0x000fe40000800000 */
[----:B------:R-:W-:Y:S02]  /*13f0*/  SEL R22, R26, RZ, P1 ;  /* 0x000000ff1a167207 */ /* 0x000fe40000800000 */
[----:B------:R-:W-:Y:S01]  /*1400*/  SEL R21, R27, RZ, P1 ;  /* 0x000000ff1b157207 */ /* 0x000fe20000800000 */
[----:B------:R-:W-:Y:S01]  /*1410*/  IMAD R6, R88, 0x4, R61 ;  /* 0x0000000458067824 */ /* 0x000fe200078e023d */
[----:B------:R-:W-:Y:S01]  /*1420*/  ISETP.LT.AND P1, PT, R87, 0x10, !P0 ;  /* 0x000000105700780c */ /* 0x000fe20004721270 */
[----:B------:R-:W-:Y:S01]  /*1430*/  CS2R R4, SRZ ;  /* 0x0000000000047805 */ /* 0x000fe2000001ff00 */
[----:B------:R-:W-:Y:S01]  /*1440*/  MOV R27, 0x2 ;  /* 0x00000002001b7802 */ /* 0x000fe20000000f00 */
[----:B------:R-:W2:Y:S01]  /*1450*/  LDS.U16 R25, [R94+0x181a] ;  /* 0x00181a005e197984 */ /* 0x000ea20000000400 */
[----:B------:R-:W-:-:S02]  /*1460*/  ISETP.GE.AND P0, PT, R84, 0x80, PT ;  /* 0x000000805400780c */ /* 0x000fc40003f06270 */
[----:B------:R-:W-:Y:S01]  /*1470*/  LEA R26, R84, R61, 0x2 ;  /* 0x0000003d541a7211 */ /* 0x000fe200078e10ff */
[-C--:B------:R-:W-:Y:S01]  /*1480*/  IMAD.WIDE R6, R6, R27.reuse, c[0x0][0x160] ;  /* 0x0000580006067625 */ /* 0x080fe200078e021b */
[----:B------:R-:W-:Y:S01]  /*1490*/  ISETP.LT.AND P0, PT, R87, 0x10, !P0 ;  /* 0x000000105700780c */ /* 0x000fe20004701270 */
[----:B------:R-:W-:Y:S06]  /*14a0*/  BAR.SYNC 0x0 ;  /* 0x0000000000007b1d */ /* 0x000fec0000000000 */
[-C--:B------:R-:W-:Y:S01]  /*14b0*/  IMAD.WIDE R8, R8, R27.reuse, c[0x0][0x160] ;  /* 0x0000580008087625 */ /* 0x080fe200078e021b */
[----:B------:R-:W-:Y:S01]  /*14c0*/  IADD3 R26, R26, 0x200, RZ ;  /* 0x000002001a1a7810 */ /* 0x000fe20007ffe0ff */
[----:B------:R-:W-:Y:S02]  /*14d0*/  STS [R89.X4], R0 ;  /* 0x0000000059007388 */ /* 0x000fe40000004800 */
[----:B------:R-:W-:-:S02]  /*14e0*/  IMAD.WIDE R80, R80, R27, c[0x0][0x160] ;  /* 0x0000580050507625 */ /* 0x000fc400078e021b */
[----:B------:R-:W-:Y:S04]  /*14f0*/  STS [R89.X4+0x50], R2 ;  /* 0x0000500259007388 */ /* 0x000fe80000004800 */
        /* <DEDUP_REMOVED lines=13> */
[----:B------:R-:W-:Y:S01]  /*15d0*/  STS [R89.X4+0x120], R17 ;  /* 0x0001201159007388 */ /* 0x000fe20000004800 */
[----:B------:R-:W-:-:S03]  /*15e0*/  IMAD.WIDE R26, R26, R27, c[0x0][0x160] ;  /* 0x000058001a1a7625 */ /* 0x000fc600078e021b */
[----:B------:R-:W-:Y:S06]  /*15f0*/  BAR.SYNC 0x0 ;  /* 0x0000000000007b1d */ /* 0x000fec0000000000 */
[----:B------:R-:W3:Y:S04]  /*1600*/  @P3 LDG.E.EL.64 R4, [R6.64+0x400] ;  /* 0x0004000406043981 */ /* 0x000ee8000c2e1b00 */
[----:B------:R0:W2:Y:S04]  /*1610*/  @P2 LDG.E.EL.64 R68, [R8.64+0x400] ;  /* 0x0004000408442981 */ /* 0x0000a8000c2e1b00 */
[----:B------:R-:W4:Y:S04]  /*1620*/  @P1 LDG.E.EL.64 R120, [R80.64] ;  /* 0x0000000450781981 */ /* 0x000f28000c2e1b00 */
[----:B------:R-:W4:Y:S01]  /*1630*/  @P0 LDG.E.EL.64 R122, [R26.64] ;  /* 0x000000041a7a0981 */ /* 0x000f22000c2e1b00 */
[----:B------:R-:W-:-:S02]  /*1640*/  P2R R163, PR, RZ, 0x20 ;  /* 0x00000020ffa37803 */ /* 0x000fc40000000000 */
[C---:B------:R-:W-:Y:S01]  /*1650*/  ISETP.GE.AND P5, PT, R90.reuse, 0x80, PT ;  /* 0x000000805a00780c */ /* 0x040fe20003fa6270 */
[----:B------:R-:W-:Y:S01]  /*1660*/  LDS.128 R60, [R83.X4] ;  /* 0x00000000533c7984 */ /* 0x000fe20000004c00 */
[----:B------:R-:W-:Y:S02]  /*1670*/  IADD3 R148, R90, 0x80, RZ ;  /* 0x000000805a947810 */ /* 0x000fe40007ffe0ff */
[----:B------:R-:W-:Y:S01]  /*1680*/  ISETP.LT.AND P6, PT, R112, 0x10, !P5 ;  /* 0x000000107000780c */ /* 0x000fe20006fc1270 */
[----:B------:R-:W-:Y:S04]  /*1690*/  LDS.128 R64, [R83.X4+0x1400] ;  /* 0x0014000053407984 */ /* 0x000fe80000004c00 */
[----:B0-----:R-:W-:Y:S01]  /*16a0*/  LDS.128 R8, [R83.X4+0x3c00] ;  /* 0x003c000053087984 */ /* 0x001fe20000004c00 */
[----:B---3--:R-:W-:-:S02]  /*16b0*/  SEL R128, R4, RZ, P3 ;  /* 0x000000ff04807207 */ /* 0x008fc40001800000 */
[----:B------:R-:W-:Y:S02]  /*16c0*/  SEL R130, R5, RZ, P3 ;  /* 0x000000ff05827207 */ /* 0x000fe40001800000 */
[----:B--2---:R-:W-:Y:S01]  /*16d0*/  SEL R142, R68, RZ, P2 ;  /* 0x000000ff448e7207 */ /* 0x004fe20001000000 */
[----:B------:R-:W-:Y:S01]  /*16e0*/  LDS.128 R4, [R83.X4+0x2800] ;  /* 0x0028000053047984 */ /* 0x000fe20000004c00 */
[----:B------:R-:W-:Y:S02]  /*16f0*/  SEL R69, R69, RZ, P2 ;  /* 0x000000ff45457207 */ /* 0x000fe40001000000 */
[----:B------:R-:W-:Y:S01]  /*1700*/  SHF.R.U32.HI R68, RZ, 0x10, R128 ;  /* 0x00000010ff447819 */ /* 0x000fe20000011680 */
[----:B------:R-:W-:Y:S06]  /*1710*/  BAR.SYNC 0x0 ;  /* 0x0000000000007b1d */ /* 0x000fec0000000000 */
[----:B------:R-:W-:-:S02]  /*1720*/  SHF.R.U32.HI R140, RZ, 0x10, R130 ;  /* 0x00000010ff8c7819 */ /* 0x000fc40000011682 */
[----:B------:R-:W-:Y:S02]  /*1730*/  SHF.R.U32.HI R165, RZ, 0x10, R142 ;  /* 0x00000010ffa57819 */ /* 0x000fe4000001168e */
[----:B----4-:R-:W-:Y:S02]  /*1740*/  SEL R144, R120, RZ, P1 ;  /* 0x000000ff78907207 */ /* 0x010fe40000800000 */
[----:B------:R-:W-:Y:S02]  /*1750*/  SHF.R.U32.HI R167, RZ, 0x10, R69 ;  /* 0x00000010ffa77819 */ /* 0x000fe40000011645 */
[----:B------:R-:W-:Y:S02]  /*1760*/  SEL R169, R121, RZ, P1 ;  /* 0x000000ff79a97207 */ /* 0x000fe40000800000 */
[----:B------:R-:W-:Y:S02]  /*1770*/  SEL R120, R122, RZ, P0 ;  /* 0x000000ff7a787207 */ /* 0x000fe40000000000 */
[----:B------:R-:W-:Y:S01]  /*1780*/  SEL R121, R123, RZ, P0 ;  /* 0x000000ff7b797207 */ /* 0x000fe20000000000 */
[----:B------:R-:W-:Y:S01]  /*1790*/  STS.U16 [R111], R128 ;  /* 0x000000806f007388 */ /* 0x000fe20000000400 */
[----:B------:R-:W-:Y:S01]  /*17a0*/  SHF.R.U32.HI R171, RZ, 0x10, R144 ;  /* 0x00000010ffab7819 */ /* 0x000fe20000011690 */
[----:B------:R-:W-:Y:S01]  /*17b0*/  IMAD R123, R71, 0x100, R148 ;  /* 0x00000100477b7824 */ /* 0x000fe200078e0294 */
[----:B------:R-:W-:Y:S01]  /*17c0*/  SHF.R.U32.HI R173, RZ, 0x10, R169 ;  /* 0x00000010ffad7819 */ /* 0x000fe200000116a9 */
[----:B------:R-:W-:Y:S04]  /*17d0*/  STS.U16 [R111+0x404], R130 ;  /* 0x000404826f007388 */ /* 0x000fe80000000400 */
[----:B------:R-:W-:Y:S04]  /*17e0*/  STS.U16 [R111+0x80], R142 ;  /* 0x0000808e6f007388 */ /* 0x000fe80000000400 */
[----:B------:R-:W-:Y:S04]  /*17f0*/  STS.U16 [R111+0x202], R68 ;  /* 0x000202446f007388 */ /* 0x000fe80000000400 */
[----:B------:R-:W-:Y:S01]  /*1800*/  STS.U16 [R111+0x606], R140 ;  /* 0x0006068c6f007388 */ /* 0x000fe20000000400 */
[----:B------:R-:W-:-:S03]  /*1810*/  IMAD.WIDE R122, R123, R82, c[0x0][0x170] ;  /* 0x00005c007b7a7625 */ /* 0x000fc600078e0252 */
[----:B------:R0:W-:Y:S04]  /*1820*/  STS.U16 [R70+0x202], R165 ;  /* 0x000202a546007388 */ /* 0x0001e80000000400 */
[----:B------:R2:W-:Y:S04]  /*1830*/  STS.U16 [R70+0x606], R167 ;  /* 0x000606a746007388 */ /* 0x0005e80000000400 */
[----:B------:R3:W-:Y:S01]  /*1840*/  STS.U16 [R70+0x404], R69 ;  /* 0x0004044546007388 */ /* 0x0007e20000000400 */
[----:B0-----:R-:W-:-:S03]  /*1850*/  SHF.R.U32.HI R165, RZ, 0x10, R120 ;  /* 0x00000010ffa57819 */ /* 0x001fc60000011678 */
[----:B------:R-:W-:Y:S01]  /*1860*/  STS.U16 [R111+0x100], R144 ;  /* 0x000100906f007388 */ /* 0x000fe20000000400 */
[----:B--2---:R-:W-:-:S03]  /*1870*/  SHF.R.U32.HI R167, RZ, 0x10, R121 ;  /* 0x00000010ffa77819 */ /* 0x004fc60000011679 */
[----:B------:R-:W-:Y:S01]  /*1880*/  STS.U16 [R114+0x202], R171 ;  /* 0x000202ab72007388 */ /* 0x000fe20000000400 */
[----:B---3--:R-:W-:Y:S01]  /*1890*/  CS2R R68, SRZ ;  /* 0x0000000000447805 */ /* 0x008fe2000001ff00 */
[----:B------:R-:W-:Y:S02]  /*18a0*/  CS2R R70, SRZ ;  /* 0x0000000000467805 */ /* 0x000fe4000001ff00 */
[----:B------:R-:W-:Y:S04]  /*18b0*/  STS.U16 [R114+0x404], R169 ;  /* 0x000404a972007388 */ /* 0x000fe80000000400 */
[----:B------:R-:W-:Y:S04]  /*18c0*/  STS.U16 [R114+0x606], R173 ;  /* 0x000606ad72007388 */ /* 0x000fe80000000400 */
[----:B------:R-:W-:Y:S04]  /*18d0*/  STS.U16 [R111+0x180], R120 ;  /* 0x000180786f007388 */ /* 0x000fe80000000400 */
[----:B------:R-:W-:Y:S04]  /*18e0*/  STS.U16 [R116+0x202], R165 ;  /* 0x000202a574007388 */ /* 0x000fe80000000400 */
[----:B------:R-:W-:Y:S04]  /*18f0*/  STS.U16 [R116+0x404], R121 ;  /* 0x0004047974007388 */ /* 0x000fe80000000400 */
[----:B------:R-:W-:Y:S04]  /*1900*/  STS.U16 [R116+0x606], R167 ;  /* 0x000606a774007388 */ /* 0x000fe80000000400 */
[----:B------:R-:W-:Y:S06]  /*1910*/  BAR.SYNC 0x0 ;  /* 0x0000000000007b1d */ /* 0x000fec0000000000 */
[----:B------:R-:W2:Y:S01]  /*1920*/  @P6 LDG.E.EL.128 R68, [R122.64] ;  /* 0x000000047a446981 */ /* 0x000ea2000c2e1d00 */
[----:B------:R-:W-:-:S04]  /*1930*/  IMAD R165, R115, 0x100, R148 ;  /* 0x0000010073a57824 */ /* 0x000fc800078e0294 */
[----:B------:R-:W-:Y:S01]  /*1940*/  IMAD.WIDE R164, R165, R82, c[0x0][0x170] ;  /* 0x00005c00a5a47625 */ /* 0x000fe200078e0252 */
[----:B--2---:R-:W-:Y:S02]  /*1950*/  SEL R112, R68, RZ, P6 ;  /* 0x000000ff44707207 */ /* 0x004fe40003000000 */
[----:B------:R-:W-:Y:S02]  /*1960*/  SEL R114, R69, RZ, P6 ;  /* 0x000000ff45727207 */ /* 0x000fe40003000000 */
[----:B------:R-:W-:Y:S02]  /*1970*/  SEL R116, R70, RZ, P6 ;  /* 0x000000ff46747207 */ /* 0x000fe40003000000 */
[----:B------:R-:W-:Y:S02]  /*1980*/  SEL R120, R71, RZ, P6 ;  /* 0x000000ff47787207 */ /* 0x000fe40003000000 */
[----:B------:R-:W-:Y:S01]  /*1990*/  ISETP.LT.AND P6, PT, R110, 0x10, !P5 ;  /* 0x000000106e00780c */ /* 0x000fe20006fc1270 */
[----:B------:R-:W-:Y:S01]  /*19a0*/  CS2R R68, SRZ ;  /* 0x0000000000447805 */ /* 0x000fe2000001ff00 */
[----:B------:R-:W-:-:S11]  /*19b0*/  CS2R R70, SRZ ;  /* 0x0000000000467805 */ /* 0x000fd6000001ff00 */
        /* <DEDUP_REMOVED lines=11> */
[----:B------:R-:W-:-:S05]  /*1a70*/  LEA R165, R113, R148, 0x8 ;  /* 0x0000009471a57211 */ /* 0x000fca00078e40ff */
        /* <DEDUP_REMOVED lines=9> */
[----:B------:R-:W-:Y:S01]  /*1b10*/  SHF.L.U32 R136, R136, 0x10, RZ ;  /* 0x0000001088887819 */ /* 0x000fe200000006ff */
[----:B-1----:R-:W-:Y:S02]  /*1b20*/  IMAD.U32 R155, R155, 0x10000, RZ ;  /* 0x000100009b9b7824 */ /* 0x002fe400078e00ff */
[----:B------:R-:W-:Y:S01]  /*1b30*/  IMAD.U32 R117, R137, 0x10000, RZ ;  /* 0x0001000089757824 */ /* 0x000fe200078e00ff */
[----:B------:R-:W-:Y:S01]  /*1b40*/  SHF.L.U32 R137, R118, 0x10, RZ ;  /* 0x0000001076897819 */ /* 0x000fe200000006ff */
[----:B------:R-:W-:Y:S02]  /*1b50*/  IMAD.U32 R134, R134, 0x10000, RZ ;  /* 0x0001000086867824 */ /* 0x000fe400078e00ff */
[----:B------:R-:W-:Y:S01]  /*1b60*/  IMAD.U32 R157, R157, 0x10000, RZ ;  /* 0x000100009d9d7824 */ /* 0x000fe200078e00ff */
[----:B------:R-:W-:Y:S01]  /*1b70*/  SHF.L.U32 R143, R143, 0x10, RZ ;  /* 0x000000108f8f7819 */ /* 0x000fe200000006ff */
[----:B------:R-:W-:-:S02]  /*1b80*/  IMAD.U32 R121, R129, 0x10000, RZ ;  /* 0x0001000081797824 */ /* 0x000fc400078e00ff */
[----:B------:R-:W-:Y:S01]  /*1b90*/  IMAD.U32 R129, R119, 0x10000, RZ ;  /* 0x0001000077817824 */ /* 0x000fe200078e00ff */
[----:B------:R-:W-:Y:S01]  /*1ba0*/  SHF.L.U32 R145, R145, 0x10, RZ ;  /* 0x0000001091917819 */ /* 0x000fe200000006ff */
[----:B------:R-:W-:Y:S01]  /*1bb0*/  IMAD.U32 R159, R159, 0x10000, RZ ;  /* 0x000100009f9f7824 */ /* 0x000fe200078e00ff */
[----:B------:R-:W-:Y:S01]  /*1bc0*/  SHF.L.U32 R126, R126, 0x10, RZ ;  /* 0x000000107e7e7819 */ /* 0x000fe200000006ff */
[----:B------:R-:W-:Y:S02]  /*1bd0*/  IMAD.U32 R123, R127, 0x10000, RZ ;  /* 0x000100007f7b7824 */ /* 0x000fe400078e00ff */
[----:B------:R-:W-:Y:S02]  /*1be0*/  IMAD.U32 R147, R147, 0x10000, RZ ;  /* 0x0001000093937824 */ /* 0x000fe400078e00ff */
[----:B------:R-:W-:Y:S02]  /*1bf0*/  IMAD.U32 R127, R124, 0x10000, RZ ;  /* 0x000100007c7f7824 */ /* 0x000fe400078e00ff */
[----:B------:R-:W-:-:S02]  /*1c00*/  IMAD.U32 R133, R133, 0x10000, RZ ;  /* 0x0001000085857824 */ /* 0x000fc400078e00ff */
[----:B------:R-:W-:Y:S01]  /*1c10*/  IMAD.U32 R25, R25, 0x10000, RZ ;  /* 0x0001000019197824 */ /* 0x000fe200078e00ff */
[----:B------:R-:W-:Y:S01]  /*1c20*/  LOP3.LUT R159, R159, 0x80000000, RZ, 0x3c, !PT ;  /* 0x800000009f9f7812 */ /* 0x000fe200078e3cff */
[----:B------:R-:W-:Y:S01]  /*1c30*/  IMAD.U32 R109, R151, 0x10000, RZ ;  /* 0x00010000976d7824 */ /* 0x000fe200078e00ff */
[----:B------:R-:W-:Y:S01]  /*1c40*/  SHF.L.U32 R131, R131, 0x10, RZ ;  /* 0x0000001083837819 */ /* 0x000fe200000006ff */
[----:B------:R-:W-:Y:S01]  /*1c50*/  IMAD.U32 R113, R149, 0x10000, RZ ;  /* 0x0001000095717824 */ /* 0x000fe200078e00ff */
[----:B------:R-:W-:Y:S01]  /*1c60*/  SHF.L.U32 R111, R150, 0x10, RZ ;  /* 0x00000010966f7819 */ /* 0x000fe200000006ff */
[----:B------:R-:W-:Y:S02]  /*1c70*/  IMAD.U32 R115, R138, 0x10000, RZ ;  /* 0x000100008a737824 */ /* 0x000fe400078e00ff */
[----:B------:R-:W-:Y:S01]  /*1c80*/  IMAD.U32 R125, R125, 0x10000, RZ ;  /* 0x000100007d7d7824 */ /* 0x000fe200078e00ff */
[----:B------:R-:W-:Y:S01]  /*1c90*/  LOP3.LUT R147, R147, 0x80000000, RZ, 0x3c, !PT ;  /* 0x8000000093937812 */ /* 0x000fe200078e3cff */
[----:B------:R-:W-:Y:S01]  /*1ca0*/  FFMA R0, R0, R159, RZ ;  /* 0x0000009f00007223 */ /* 0x000fe200000000ff */
[----:B------:R-:W-:Y:S01]  /*1cb0*/  LOP3.LUT R131, R131, 0x80000000, RZ, 0x3c, !PT ;  /* 0x8000000083837812 */ /* 0x000fe200078e3cff */
[----:B------:R-:W-:-:S02]  /*1cc0*/  IMAD.U32 R139, R139, 0x10000, RZ ;  /* 0x000100008b8b7824 */ /* 0x000fc400078e00ff */
[----:B------:R-:W-:Y:S01]  /*1cd0*/  IMAD.U32 R158, R158, 0x10000, RZ ;  /* 0x000100009e9e7824 */ /* 0x000fe200078e00ff */
[----:B------:R-:W-:Y:S01]  /*1ce0*/  FFMA R22, R22, R147, RZ ;  /* 0x0000009316167223 */ /* 0x000fe200000000ff */
[----:B------:R-:W-:Y:S01]  /*1cf0*/  FFMA R20, R20, R131, RZ ;  /* 0x0000008314147223 */ /* 0x000fe200000000ff */
[----:B------:R-:W-:Y:S01]  /*1d00*/  LOP3.LUT R139, R139, 0x80000000, RZ, 0x3c, !PT ;  /* 0x800000008b8b7812 */ /* 0x000fe200078e3cff */
[----:B------:R-:W-:Y:S01]  /*1d10*/  IMAD.U32 R141, R141, 0x10000, RZ ;  /* 0x000100008d8d7824 */ /* 0x000fe200078e00ff */
[----:B------:R-:W-:Y:S01]  /*1d20*/  SHF.L.U32 R156, R156, 0x10, RZ ;  /* 0x000000109c9c7819 */ /* 0x000fe200000006ff */
[----:B------:R-:W0:Y:S01]  /*1d30*/  LDS.U16 R138, [R94+0x1012] ;  /* 0x001012005e8a7984 */ /* 0x000e220000000400 */
[----:B------:R-:W-:Y:S01]  /*1d40*/  SHF.L.U32 R135, R135, 0x10, RZ ;  /* 0x0000001087877819 */ /* 0x000fe200000006ff */
[----:B------:R-:W-:Y:S01]  /*1d50*/  FFMA R24, R24, R139, RZ ;  /* 0x0000008b18187223 */ /* 0x000fe200000000ff */
[----:B------:R-:W-:Y:S01]  /*1d60*/  LOP3.LUT R149, R156, 0x80000000, RZ, 0x3c, !PT ;  /* 0x800000009c957812 */ /* 0x000fe200078e3cff */
[----:B------:R-:W1:Y:S01]  /*1d70*/  LDS.U16 R139, [R94+0x1014] ;  /* 0x001014005e8b7984 */ /* 0x000e620000000400 */
[----:B------:R-:W-:-:S03]  /*1d80*/  LOP3.LUT R141, R141, 0x80000000, RZ, 0x3c, !PT ;  /* 0x800000008d8d7812 */ /* 0x000fc600078e3cff */
[----:B------:R-:W-:Y:S01]  /*1d90*/  FFMA R12, R12, R149, RZ ;  /* 0x000000950c0c7223 */ /* 0x000fe200000000ff */
[----:B------:R-:W3:Y:S01]  /*1da0*/  LDS.U16 R147, [R94+0x181c] ;  /* 0x00181c005e937984 */ /* 0x000ee20000000400 */
[----:B------:R-:W-:-:S03]  /*1db0*/  FFMA R16, R16, R141, RZ ;  /* 0x0000008d10107223 */ /* 0x000fc600000000ff */
[----:B------:R-:W4:Y:S04]  /*1dc0*/  LDS.U16 R149, [R94+0x181e] ;  /* 0x00181e005e957984 */ /* 0x000f280000000400 */
[----:B------:R-:W5:Y:S01]  /*1dd0*/  LDS.U16 R141, [R94+0x1016] ;  /* 0x001016005e8d7984 */ /* 0x000f620000000400 */
[----:B------:R-:W-:-:S05]  /*1de0*/  IMAD.U32 R153, R153, 0x10000, RZ ;  /* 0x0001000099997824 */ /* 0x000fca00078e00ff */
[----:B------:R-:W-:Y:S01]  /*1df0*/  LOP3.LUT R153, R153, 0x80000000, RZ, 0x3c, !PT ;  /* 0x8000000099997812 */ /* 0x000fe200078e3cff */
[----:B------:R-:W-:Y:S01]  /*1e00*/  IMAD.U32 R91, R91, 0x10000, RZ ;  /* 0x000100005b5b7824 */ /* 0x000fe200078e00ff */
[----:B------:R-:W-:-:S03]  /*1e10*/  SHF.L.U32 R101, R101, 0x10, RZ ;  /* 0x0000001065657819 */ /* 0x000fc600000006ff */
[----:B------:R-:W-:Y:S01]  /*1e20*/  FFMA R14, R14, R153, RZ ;  /* 0x000000990e0e7223 */ /* 0x000fe200000000ff */
[----:B------:R-:W-:Y:S02]  /*1e30*/  IMAD.U32 R107, R107, 0x10000, RZ ;  /* 0x000100006b6b7824 */ /* 0x000fe400078e00ff */
[----:B------:R-:W-:Y:S02]  /*1e40*/  IMAD.U32 R92, R92, 0x10000, RZ ;  /* 0x000100005c5c7824 */ /* 0x000fe400078e00ff */
[----:B------:R-:W-:Y:S02]  /*1e50*/  IMAD.U32 R96, R96, 0x10000, RZ ;  /* 0x0001000060607824 */ /* 0x000fe400078e00ff */
[----:B0-----:R-:W-:Y:S02]  /*1e60*/  IMAD.U32 R159, R138, 0x10000, RZ ;  /* 0x000100008a9f7824 */ /* 0x001fe400078e00ff */
[----:B-1----:R-:W-:Y:S02]  /*1e70*/  IMAD.U32 R139, R139, 0x10000, RZ ;  /* 0x000100008b8b7824 */ /* 0x002fe400078e00ff */
[----:B------:R-:W-:Y:S01]  /*1e80*/  IMAD.U32 R102, R102, 0x10000, RZ ;  /* 0x0001000066667824 */ /* 0x000fe200078e00ff */
[----:B---3--:R-:W-:Y:S01]  /*1e90*/  SHF.L.U32 R147, R147, 0x10, RZ ;  /* 0x0000001093937819 */ /* 0x008fe200000006ff */
[----:B----4-:R-:W-:Y:S01]  /*1ea0*/  IMAD.U32 R149, R149, 0x10000, RZ ;  /* 0x0001000095957824 */ /* 0x010fe200078e00ff */
[----:B-----5:R-:W-:Y:S01]  /*1eb0*/  SHF.L.U32 R141, R141, 0x10, RZ ;  /* 0x000000108d8d7819 */ /* 0x020fe200000006ff */
[----:B------:R-:W-:Y:S01]  /*1ec0*/  FMUL R138, R144, R139 ;  /* 0x0000008b908a7220 */ /* 0x000fe20000400000 */
[----:B------:R-:W-:-:S03]  /*1ed0*/  IMAD.U32 R95, R95, 0x10000, RZ ;  /* 0x000100005f5f7824 */ /* 0x000fc600078e00ff */
[----:B------:R-:W-:Y:S01]  /*1ee0*/  FMUL R139, R146, R141 ;  /* 0x0000008d928b7220 */ /* 0x000fe20000400000 */
[----:B------:R-:W-:Y:S01]  /*1ef0*/  SHF.L.U32 R97, R97, 0x10, RZ ;  /* 0x0000001061617819 */ /* 0x000fe200000006ff */
[----:B------:R-:W-:Y:S01]  /*1f00*/  IMAD.U32 R100, R100, 0x10000, RZ ;  /* 0x0001000064647824 */ /* 0x000fe200078e00ff */
[----:B------:R-:W-:Y:S01]  /*1f10*/  SHF.L.U32 R93, R93, 0x10, RZ ;  /* 0x000000105d5d7819 */ /* 0x000fe200000006ff */
[----:B------:R-:W-:Y:S01]  /*1f20*/  IMAD.U32 R98, R98, 0x10000, RZ ;  /* 0x0001000062627824 */ /* 0x000fe200078e00ff */
[----:B------:R-:W-:Y:S01]  /*1f30*/  SHF.L.U32 R106, R106, 0x10, RZ ;  /* 0x000000106a6a7819 */ /* 0x000fe200000006ff */
[----:B------:R-:W-:Y:S01]  /*1f40*/  IMAD.U32 R99, R99, 0x10000, RZ ;  /* 0x0001000063637824 */ /* 0x000fe200078e00ff */
[----:B------:R-:W-:Y:S01]  /*1f50*/  SHF.L.U32 R104, R104, 0x10, RZ ;  /* 0x0000001068687819 */ /* 0x000fe200000006ff */
[----:B------:R-:W-:Y:S02]  /*1f60*/  IMAD.U32 R105, R105, 0x10000, RZ ;  /* 0x0001000069697824 */ /* 0x000fe400078e00ff */
[----:B------:R-:W-:Y:S01]  /*1f70*/  IMAD.U32 R103, R103, 0x10000, RZ ;  /* 0x0001000067677824 */ /* 0x000fe200078e00ff */
[----:B------:R-:W-:-:S02]  /*1f80*/  FSEL R138, R138, RZ, !P5 ;  /* 0x000000ff8a8a7208 */ /* 0x000fc40006800000 */
[----:B------:R-:W-:Y:S02]  /*1f90*/  FSEL R139, R139, RZ, !P5 ;  /* 0x000000ff8b8b7208 */ /* 0x000fe40006800000 */
[----:B--2---:R-:W-:Y:S02]  /*1fa0*/  SEL R68, R68, RZ, P6 ;  /* 0x000000ff44447207 */ /* 0x004fe40003000000 */
[----:B------:R-:W-:Y:S02]  /*1fb0*/  SEL R108, R69, RZ, P6 ;  /* 0x000000ff456c7207 */ /* 0x000fe40003000000 */
[----:B------:R-:W-:Y:S02]  /*1fc0*/  SEL R70, R70, RZ, P6 ;  /* 0x000000ff46467207 */ /* 0x000fe40003000000 */
[----:B------:R-:W-:Y:S02]  /*1fd0*/  SEL R148, R71, RZ, P6 ;  /* 0x000000ff47947207 */ /* 0x000fe40003000000 */
[----:B------:R-:W-:-:S04]  /*1fe0*/  ISETP.GT.AND P6, PT, R90, 0xff, PT ;  /* 0x000000ff5a00780c */ /* 0x000fc80003fc4270 */
[----:B------:R-:W-:Y:S02]  /*1ff0*/  FSEL R118, R136, RZ, P6 ;  /* 0x000000ff88767208 */ /* 0x000fe40003000000 */
[----:B------:R-:W-:Y:S02]  /*2000*/  LOP3.LUT R136, R155, 0x80000000, RZ, 0x3c, !PT ;  /* 0x800000009b887812 */ /* 0x000fe400078e3cff */
[----:B------:R-:W-:Y:S02]  /*2010*/  FSEL R119, R134, RZ, P6 ;  /* 0x000000ff86777208 */ /* 0x000fe40003000000 */
[----:B------:R-:W-:Y:S01]  /*2020*/  LOP3.LUT R134, R157, 0x80000000, RZ, 0x3c, !PT ;  /* 0x800000009d867812 */ /* 0x000fe200078e3cff */
[----:B------:R-:W-:Y:S01]  /*2030*/  FFMA R13, R13, R136, RZ ;  /* 0x000000880d0d7223 */ /* 0x000fe200000000ff */
[----:B------:R-:W-:Y:S01]  /*2040*/  LOP3.LUT R136, R143, 0x80000000, RZ, 0x3c, !PT ;  /* 0x800000008f887812 */ /* 0x000fe200078e3cff */
[----:B------:R-:W-:Y:S02]  /*2050*/  IMAD.U32 R69, R154, 0x10000, RZ ;  /* 0x000100009a457824 */ /* 0x000fe400078e00ff */
[----:B------:R-:W-:Y:S01]  /*2060*/  IMAD.U32 R71, R152, 0x10000, RZ ;  /* 0x0001000098477824 */ /* 0x000fe200078e00ff */
[----:B------:R-:W-:Y:S01]  /*2070*/  FFMA R3, R3, R134, RZ ;  /* 0x0000008603037223 */ /* 0x000fe200000000ff */
[----:B------:R-:W-:Y:S01]  /*2080*/  LOP3.LUT R134, R145, 0x80000000, RZ, 0x3c, !PT ;  /* 0x8000000091867812 */ /* 0x000fe200078e3cff */
[----:B------:R-:W-:Y:S01]  /*2090*/  FFMA R23, R23, R136, RZ ;  /* 0x0000008817177223 */ /* 0x000fe200000000ff */
[----:B------:R-:W-:Y:S01]  /*20a0*/  IMAD.U32 R136, R132, 0x10000, RZ ;  /* 0x0001000084887824 */ /* 0x000fe200078e00ff */
[----:B------:R-:W-:Y:S01]  /*20b0*/  FSEL R124, R126, RZ, P6 ;  /* 0x000000ff7e7c7208 */ /* 0x000fe20003000000 */
[----:B------:R-:W-:Y:S01]  /*20c0*/  LDS.U16 R143, [R94+0x1818] ;  /* 0x001818005e8f7984 */ /* 0x000fe20000000400 */
[----:B------:R-:W-:Y:S01]  /*20d0*/  FFMA R15, R15, R134, RZ ;  /* 0x000000860f0f7223 */ /* 0x000fe200000000ff */
[----:B------:R-:W-:-:S02]  /*20e0*/  FSEL R126, R127, RZ, P6 ;  /* 0x000000ff7f7e7208 */ /* 0x000fc40003000000 */
[----:B------:R-:W-:Y:S01]  /*20f0*/  LOP3.LUT R132, R133, 0x80000000, RZ, 0x3c, !PT ;  /* 0x8000000085847812 */ /* 0x000fe200078e3cff */
[----:B------:R-:W-:Y:S01]  /*2100*/  LDS.U16 R145, [R94+0x181a] ;  /* 0x00181a005e917984 */ /* 0x000fe20000000400 */
[----:B------:R-:W-:Y:S02]  /*2110*/  LOP3.LUT R134, R25, 0x80000000, RZ, 0x3c, !PT ;  /* 0x8000000019867812 */ /* 0x000fe400078e3cff */
[----:B------:R-:W-:Y:S01]  /*2120*/  FSEL R127, R129, RZ, P6 ;  /* 0x000000ff817f7208 */ /* 0x000fe20003000000 */
[----:B------:R-:W0:Y:S01]  /*2130*/  LDS.U16 R133, [R94+0x808] ;  /* 0x000808005e857984 */ /* 0x000e220000000400 */
[----:B------:R-:W-:Y:S02]  /*2140*/  LOP3.LUT R25, R136, 0x80000000, RZ, 0x3c, !PT ;  /* 0x8000000088197812 */ /* 0x000fe400078e3cff */
[----:B------:R-:W-:Y:S02]  /*2150*/  FSEL R69, R69, RZ, P6 ;  /* 0x000000ff45457208 */ /* 0x000fe40003000000 */
[----:B------:R-:W-:-:S02]  /*2160*/  FSEL R71, R71, RZ, P6 ;  /* 0x000000ff47477208 */ /* 0x000fc40003000000 */
[----:B------:R-:W-:Y:S02]  /*2170*/  FSEL R109, R109, RZ, P6 ;  /* 0x000000ff6d6d7208 */ /* 0x000fe40003000000 */
[----:B------:R-:W-:Y:S02]  /*2180*/  FSEL R111, R111, RZ, P6 ;  /* 0x000000ff6f6f7208 */ /* 0x000fe40003000000 */
[----:B------:R-:W-:Y:S02]  /*2190*/  FSEL R113, R113, RZ, P6 ;  /* 0x000000ff71717208 */ /* 0x000fe40003000000 */
[----:B------:R-:W-:Y:S02]  /*21a0*/  FSEL R115, R115, RZ, P6 ;  /* 0x000000ff73737208 */ /* 0x000fe40003000000 */
[----:B------:R-:W-:Y:S02]  /*21b0*/  FSEL R117, R117, RZ, P6 ;  /* 0x000000ff75757208 */ /* 0x000fe40003000000 */
[----:B------:R-:W-:-:S02]  /*21c0*/  FSEL R121, R121, RZ, P6 ;  /* 0x000000ff79797208 */ /* 0x000fc40003000000 */
[----:B------:R-:W-:Y:S02]  /*21d0*/  FSEL R123, R123, RZ, P6 ;  /* 0x000000ff7b7b7208 */ /* 0x000fe40003000000 */
[----:B------:R-:W-:Y:S02]  /*21e0*/  FSEL R125, R125, RZ, P6 ;  /* 0x000000ff7d7d7208 */ /* 0x000fe40003000000 */
[----:B------:R-:W-:Y:S02]  /*21f0*/  FSEL R129, R137, RZ, P6 ;  /* 0x000000ff89817208 */ /* 0x000fe40003000000 */
[----:B------:R-:W-:Y:S01]  /*2200*/  ISETP.GT.AND P6, PT, R90, 0x7f, PT ;  /* 0x0000007f5a00780c */ /* 0x000fe20003fc4270 */
[----:B------:R-:W-:Y:S01]  /*2210*/  FFMA R21, R21, R132, RZ ;  /* 0x0000008415157223 */ /* 0x000fe200000000ff */
[----:B------:R-:W-:Y:S01]  /*2220*/  FFMA R18, R18, R25, RZ ;  /* 0x0000001912127223 */ /* 0x000fe200000000ff */
[----:B------:R-:W-:Y:S01]  /*2230*/  FFMA R19, R19, R134, RZ ;  /* 0x0000008613137223 */ /* 0x000fe200000000ff */
[----:B------:R-:W-:Y:S01]  /*2240*/  FSEL R25, R0, RZ, P6 ;  /* 0x000000ff00197208 */ /* 0x000fe20003000000 */
[----:B------:R-:W1:Y:S01]  /*2250*/  LDS.U16 R134, [R94+0x80a] ;  /* 0x00080a005e867984 */ /* 0x000e620000000400 */
[----:B------:R-:W-:-:S02]  /*2260*/  FSEL R0, R23, RZ, P6 ;  /* 0x000000ff17007208 */ /* 0x000fc40003000000 */
[----:B------:R-:W-:Y:S01]  /*2270*/  FSEL R23, R22, RZ, P6 ;  /* 0x000000ff16177208 */ /* 0x000fe20003000000 */
[----:B------:R-:W2:Y:S01]  /*2280*/  LDS.U16 R132, [R94+0x6] ;  /* 0x000006005e847984 */ /* 0x000ea20000000400 */
[----:B------:R-:W-:Y:S02]  /*2290*/  FSEL R22, R21, RZ, P6 ;  /* 0x000000ff15167208 */ /* 0x000fe40003000000 */
[----:B------:R-:W-:Y:S01]  /*22a0*/  FSEL R21, R20, RZ, P6 ;  /* 0x000000ff14157208 */ /* 0x000fe20003000000 */
[----:B------:R-:W-:Y:S01]  /*22b0*/  LDS.U16 R90, [R94+0x4] ;  /* 0x000004005e5a7984 */ /* 0x000fe20000000400 */
[----:B------:R-:W-:-:S03]  /*22c0*/  FSEL R20, R19, RZ, P6 ;  /* 0x000000ff13147208 */ /* 0x000fc60003000000 */
[----:B------:R-:W3:Y:S01]  /*22d0*/  LDS.U16 R19, [R94] ;  /* 0x000000005e137984 */ /* 0x000ee20000000400 */
[----:B------:R-:W-:Y:S02]  /*22e0*/  LOP3.LUT R137, R158, 0x80000000, RZ, 0x3c, !PT ;  /* 0x800000009e897812 */ /* 0x000fe400078e3cff */
[----:B------:R-:W-:Y:S02]  /*22f0*/  LOP3.LUT R136, R135, 0x80000000, RZ, 0x3c, !PT ;  /* 0x8000000087887812 */ /* 0x000fe400078e3cff */
[----:B------:R-:W-:Y:S01]  /*2300*/  FSEL R131, R24, RZ, P6 ;  /* 0x000000ff18837208 */ /* 0x000fe20003000000 */
[----:B------:R-:W-:Y:S01]  /*2310*/  FFMA R2, R2, R137, RZ ;  /* 0x0000008902027223 */ /* 0x000fe200000000ff */
[----:B------:R-:W4:Y:S01]  /*2320*/  LDS.U16 R24, [R94+0x2] ;  /* 0x000002005e187984 */ /* 0x000f220000000400 */
[----:B------:R-:W-:-:S03]  /*2330*/  FFMA R17, R17, R136, RZ ;  /* 0x0000008811117223 */ /* 0x000fc600000000ff */
[----:B------:R-:W5:Y:S04]  /*2340*/  LDS.U16 R137, [R94+0x1010] ;  /* 0x001010005e897984 */ /* 0x000f680000000400 */
[----:B------:R-:W5:Y:S04]  /*2350*/  LDS.U16 R136, [R94+0x80e] ;  /* 0x00080e005e887984 */ /* 0x000f680000000400 */
[----:B------:R-:W5:Y:S01]  /*2360*/  LDS.U16 R135, [R94+0x80c] ;  /* 0x00080c005e877984 */ /* 0x000f620000000400 */
[----:B0-----:R-:W-:Y:S01]  /*2370*/  IMAD.U32 R133, R133, 0x10000, RZ ;  /* 0x0001000085857824 */ /* 0x001fe200078e00ff */
[----:B------:R-:W-:Y:S01]  /*2380*/  FSEL R2, R2, RZ, P6 ;  /* 0x000000ff02027208 */ /* 0x000fe20003000000 */
[----:B------:R-:W-:Y:S01]  /*2390*/  FFMA R32, R32, R91, R25 ;  /* 0x0000005b20207223 */ /* 0x000fe20000000019 */
[----:B-1----:R-:W-:Y:S01]  /*23a0*/  SHF.L.U32 R155, R134, 0x10, RZ ;  /* 0x00000010869b7819 */ /* 0x002fe200000006ff */
[----:B--2---:R-:W-:-:S02]  /*23b0*/  IMAD.U32 R153, R132, 0x10000, RZ ;  /* 0x0001000084997824 */ /* 0x004fc400078e00ff */
[----:B---3--:R-:W-:Y:S01]  /*23c0*/  IMAD.U32 R19, R19, 0x10000, RZ ;  /* 0x0001000013137824 */ /* 0x008fe200078e00ff */
[----:B------:R-:W-:Y:S01]  /*23d0*/  FSEL R14, R14, RZ, P6 ;  /* 0x000000ff0e0e7208 */ /* 0x000fe20003000000 */
[----:B------:R-:W-:Y:S01]  /*23e0*/  IMAD.U32 R143, R143, 0x10000, RZ ;  /* 0x000100008f8f7824 */ /* 0x000fe200078e00ff */
[----:B------:R-:W-:Y:S01]  /*23f0*/  SHF.L.U32 R151, R90, 0x10, RZ ;  /* 0x000000105a977819 */ /* 0x000fe200000006ff */
[----:B------:R-:W-:Y:S01]  /*2400*/  FMUL R19, R112, R19 ;  /* 0x0000001370137220 */ /* 0x000fe20000400000 */
[----:B------:R-:W-:Y:S01]  /*2410*/  FMUL R132, R110, R133 ;  /* 0x000000856e847220 */ /* 0x000fe20000400000 */
[----:B------:R-:W-:Y:S01]  /*2420*/  FMUL R133, R122, R155 ;  /* 0x0000009b7a857220 */ /* 0x000fe20000400000 */
[----:B----4-:R-:W-:Y:S01]  /*2430*/  IMAD.U32 R165, R24, 0x10000, RZ ;  /* 0x0001000018a57824 */ /* 0x010fe200078e00ff */
[----:B------:R-:W-:Y:S01]  /*2440*/  FSEL R12, R12, RZ, P6 ;  /* 0x000000ff0c0c7208 */ /* 0x000fe20003000000 */
[----:B------:R-:W-:Y:S01]  /*2450*/  IMAD.U32 R145, R145, 0x10000, RZ ;  /* 0x0001000091917824 */ /* 0x000fe200078e00ff */
[----:B------:R-:W-:-:S02]  /*2460*/  FSEL R19, R19, RZ, !P5 ;  /* 0x000000ff13137208 */ /* 0x000fc40006800000 */
[----:B-----5:R-:W-:Y:S01]  /*2470*/  SHF.L.U32 R137, R137, 0x10, RZ ;  /* 0x0000001089897819 */ /* 0x020fe200000006ff */
[----:B------:R-:W-:Y:S01]  /*2480*/  FFMA R101, R33, R101, R2 ;  /* 0x0000006521657223 */ /* 0x000fe20000000002 */
[----:B------:R-:W-:Y:S01]  /*2490*/  FFMA R2, R37, R107, R0 ;  /* 0x0000006b25027223 */ /* 0x000fe20000000000 */
[----:B------:R-:W-:Y:S01]  /*24a0*/  IMAD.U32 R157, R136, 0x10000, RZ ;  /* 0x00010000889d7824 */ /* 0x000fe200078e00ff */
[----:B------:R-:W-:Y:S01]  /*24b0*/  FMUL R24, R114, R165 ;  /* 0x000000a572187220 */ /* 0x000fe20000400000 */
[----:B------:R-:W-:Y:S01]  /*24c0*/  FMUL R136, R140, R137 ;  /* 0x000000898c887220 */ /* 0x000fe20000400000 */
[----:B------:R-:W-:Y:S01]  /*24d0*/  FMUL R137, R142, R159 ;  /* 0x0000009f8e897220 */ /* 0x000fe20000400000 */
[----:B------:R-:W-:Y:S01]  /*24e0*/  IMAD.U32 R135, R135, 0x10000, RZ ;  /* 0x0001000087877824 */ /* 0x000fe200078e00ff */
[----:B------:R-:W-:Y:S01]  /*24f0*/  FSEL R133, R133, RZ, !P5 ;  /* 0x000000ff85857208 */ /* 0x000fe20006800000 */
[----:B------:R-:W-:Y:S01]  /*2500*/  FADD R0, R32, R19 ;  /* 0x0000001320007221 */ /* 0x000fe20000000000 */
[----:B------:R-:W-:Y:S01]  /*2510*/  FMUL R149, R149, R148 ;  /* 0x0000009495957220 */ /* 0x000fe20000400000 */
[----:B------:R-:W-:Y:S01]  /*2520*/  FFMA R14, R29, R92, R14 ;  /* 0x0000005c1d0e7223 */ /* 0x000fe2000000000e */
[----:B------:R-:W-:Y:S01]  /*2530*/  FSEL R17, R17, RZ, P6 ;  /* 0x000000ff11117208 */ /* 0x000fe20003000000 */
[----:B------:R-:W-:Y:S01]  /*2540*/  FMUL R134, R128, R135 ;  /* 0x0000008780867220 */ /* 0x000fe20000400000 */
[----:B------:R-:W-:Y:S01]  /*2550*/  FSEL R3, R3, RZ, P6 ;  /* 0x000000ff03037208 */ /* 0x000fe20003000000 */
[----:B------:R-:W-:Y:S01]  /*2560*/  FMUL R141, R68, R143 ;  /* 0x0000008f448d7220 */ /* 0x000fe20000400000 */
[----:B------:R-:W-:Y:S01]  /*2570*/  FADD R32, R69, R0 ;  /* 0x0000000045207221 */ /* 0x000fe20000000000 */
[----:B------:R-:W-:Y:S01]  /*2580*/  FMUL R90, R116, R151 ;  /* 0x00000097745a7220 */ /* 0x000fe20000400000 */
[----:B------:R-:W-:Y:S01]  /*2590*/  FMUL R94, R120, R153 ;  /* 0x00000099785e7220 */ /* 0x000fe20000400000 */
[----:B------:R-:W-:Y:S01]  /*25a0*/  FMUL R135, R130, R157 ;  /* 0x0000009d82877220 */ /* 0x000fe20000400000 */
[----:B------:R-:W-:Y:S01]  /*25b0*/  FMUL R143, R108, R145 ;  /* 0x000000916c8f7220 */ /* 0x000fe20000400000 */
[----:B------:R-:W-:Y:S01]  /*25c0*/  FMUL R147, R147, R70 ;  /* 0x0000004693937220 */ /* 0x000fe20000400000 */
[----:B------:R-:W-:Y:S01]  /*25d0*/  FSEL R24, R24, RZ, !P5 ;  /* 0x000000ff18187208 */ /* 0x000fe20006800000 */
[----:B------:R-:W-:Y:S01]  /*25e0*/  FADD R0, R14, R133 ;  /* 0x000000850e007221 */ /* 0x000fe20000000000 */
[----:B------:R-:W-:Y:S01]  /*25f0*/  FSEL R137, R137, RZ, !P5 ;  /* 0x000000ff89897208 */ /* 0x000fe20006800000 */
[----:B------:R-:W-:Y:S01]  /*2600*/  FFMA R35, R35, R96, R12 ;  /* 0x0000006023237223 */ /* 0x000fe2000000000c */
[----:B------:R-:W-:Y:S01]  /*2610*/  FSEL R13, R13, RZ, P6 ;  /* 0x000000ff0d0d7208 */ /* 0x000fe20003000000 */
[----:B------:R-:W-:Y:S01]  /*2620*/  FFMA R12, R102, R43, R17 ;  /* 0x0000002b660c7223 */ /* 0x000fe20000000011 */
[----:B------:R-:W-:-:S02]  /*2630*/  FSEL R15, R15, RZ, P6 ;  /* 0x000000ff0f0f7208 */ /* 0x000fc40003000000 */
[----:B------:R-:W-:Y:S02]  /*2640*/  FSEL R16, R16, RZ, P6 ;  /* 0x000000ff10107208 */ /* 0x000fe40003000000 */
[----:B------:R-:W-:Y:S01]  /*2650*/  FSEL R18, R18, RZ, P6 ;  /* 0x000000ff12127208 */ /* 0x000fe20003000000 */
[----:B------:R-:W-:Y:S01]  /*2660*/  FFMA R131, R36, R98, R131 ;  /* 0x0000006224837223 */ /* 0x000fe20000000083 */
[----:B------:R-:W-:Y:S01]  /*2670*/  FSEL R149, R149, RZ, !P5 ;  /* 0x000000ff95957208 */ /* 0x000fe20006800000 */
[----:B------:R-:W-:Y:S01]  /*2680*/  FFMA R3, R34, R95, R3 ;  /* 0x0000005f22037223 */ /* 0x000fe20000000003 */
[----:B------:R-:W-:Y:S01]  /*2690*/  FADD R34, R115, R0 ;  /* 0x0000000073227221 */ /* 0x000fe20000000000 */
[----:B------:R-:W-:Y:S01]  /*26a0*/  FSEL R90, R90, RZ, !P5 ;  /* 0x000000ff5a5a7208 */ /* 0x000fe20006800000 */
[----:B------:R-:W-:Y:S01]  /*26b0*/  FADD R24, R101, R24 ;  /* 0x0000001865187221 */ /* 0x000fe20000000000 */
[----:B------:R-:W-:Y:S01]  /*26c0*/  FSEL R94, R94, RZ, !P5 ;  /* 0x000000ff5e5e7208 */ /* 0x000fe20006800000 */
[----:B------:R-:W-:Y:S01]  /*26d0*/  FADD R0, R2, R137 ;  /* 0x0000008902007221 */ /* 0x000fe20000000000 */
[----:B------:R-:W-:Y:S01]  /*26e0*/  FSEL R132, R132, RZ, !P5 ;  /* 0x000000ff84847208 */ /* 0x000fe20006800000 */
[----:B------:R-:W-:Y:S01]  /*26f0*/  FFMA R13, R28, R97, R13 ;  /* 0x000000611c0d7223 */ /* 0x000fe2000000000d */
        /* <DEDUP_REMOVED lines=12> */
[----:B------:R-:W-:Y:S01]  /*27c0*/  FFMA R18, R103, R42, R18 ;  /* 0x0000002a67127223 */ /* 0x000fe20000000012 */
[----:B------:R-:W-:Y:S01]  /*27d0*/  FADD R12, R12, R149 ;  /* 0x000000950c0c7221 */ /* 0x000fe20000000000 */
[----:B------:R-:W-:Y:S01]  /*27e0*/  FADD R24, R71, R24 ;  /* 0x0000001847187221 */ /* 0x000fe20000000000 */
[----:B------:R-:W-:Y:S01]  /*27f0*/  FADD R36, R121, R0 ;  /* 0x0000000079247221 */ /* 0x000fe20000000000 */
[----:B------:R-:W-:Y:S06]  /*2800*/  BAR.SYNC 0x0 ;  /* 0x0000000000007b1d */ /* 0x000fec0000000000 */
[----:B------:R-:W-:Y:S01]  /*2810*/  FADD R90, R3, R90 ;  /* 0x0000005a035a7221 */ /* 0x000fe20000000000 */
[----:B------:R-:W-:Y:S01]  /*2820*/  FADD R94, R35, R94 ;  /* 0x0000005e235e7221 */ /* 0x000fe20000000000 */
[----:B------:R-:W-:Y:S01]  /*2830*/  FADD R132, R13, R132 ;  /* 0x000000840d847221 */ /* 0x000fe20000000000 */
[----:B------:R-:W-:Y:S01]  /*2840*/  FADD R134, R15, R134 ;  /* 0x000000860f867221 */ /* 0x000fe20000000000 */
[----:B------:R-:W-:Y:S01]  /*2850*/  FADD R135, R16, R135 ;  /* 0x0000008710877221 */ /* 0x000fe20000000000 */
[----:B------:R-:W-:Y:S01]  /*2860*/  FADD R136, R131, R136 ;  /* 0x0000008883887221 */ /* 0x000fe20000000000 */
[----:B------:R-:W-:Y:S01]  /*2870*/  FADD R138, R23, R138 ;  /* 0x0000008a178a7221 */ /* 0x000fe20000000000 */
[----:B------:R-:W-:Y:S01]  /*2880*/  FADD R139, R22, R139 ;  /* 0x0000008b168b7221 */ /* 0x000fe20000000000 */
[----:B------:R-:W-:Y:S01]  /*2890*/  STS [R89.X4], R112 ;  /* 0x0000007059007388 */ /* 0x000fe20000004800 */
[----:B------:R-:W-:Y:S01]  /*28a0*/  FADD R0, R40, R141 ;  /* 0x0000008d28007221 */ /* 0x000fe20000000000 */
[----:B------:R-:W-:Y:S01]  /*28b0*/  FADD R143, R20, R143 ;  /* 0x0000008f148f7221 */ /* 0x000fe20000000000 */
[----:B------:R-:W-:Y:S01]  /*28c0*/  FADD R2, R18, R147 ;  /* 0x0000009312027221 */ /* 0x000fe20000000000 */
[----:B------:R-:W-:Y:S01]  /*28d0*/  STS [R89.X4+0x50], R114 ;  /* 0x0000507259007388 */ /* 0x000fe20000004800 */
[----:B------:R-:W-:-:S03]  /*28e0*/  FADD R38, R129, R12 ;  /* 0x0000000c81267221 */ /* 0x000fc60000000000 */
        /* <DEDUP_REMOVED lines=14> */
[----:B------:R-:W-:-:S03]  /*29d0*/  FADD R90, R109, R90 ;  /* 0x0000005a6d5a7221 */ /* 0x000fc60000000000 */
[----:B------:R-:W-:Y:S06]  /*29e0*/  BAR.SYNC 0x0 ;  /* 0x0000000000007b1d */ /* 0x000fec0000000000 */
[----:B------:R-:W0:Y:S01]  /*29f0*/  LDS.128 R28, [R83.X4] ;  /* 0x00000000531c7984 */ /* 0x000e220000004c00 */
[----:B------:R-:W-:Y:S01]  /*2a00*/  FADD R94, R111, R94 ;  /* 0x0000005e6f5e7221 */ /* 0x000fe20000000000 */
[----:B------:R-:W-:Y:S02]  /*2a10*/  FADD R132, R113, R132 ;  /* 0x0000008471847221 */ /* 0x000fe40000000000 */
[----:B------:R-:W1:Y:S01]  /*2a20*/  LDS.128 R20, [R83.X4+0x1400] ;  /* 0x0014000053147984 */ /* 0x000e620000004c00 */
[----:B------:R-:W-:Y:S01]  /*2a30*/  FADD R134, R117, R134 ;  /* 0x0000008675867221 */ /* 0x000fe20000000000 */
[----:B------:R-:W-:-:S02]  /*2a40*/  FADD R118, R118, R135 ;  /* 0x0000008776767221 */ /* 0x000fc40000000000 */
[----:B------:R-:W2:Y:S01]  /*2a50*/  LDS.128 R16, [R83.X4+0x2800] ;  /* 0x0028000053107984 */ /* 0x000ea20000004c00 */
[----:B------:R-:W-:Y:S01]  /*2a60*/  FADD R136, R119, R136 ;  /* 0x0000008877887221 */ /* 0x000fe20000000000 */
[----:B------:R-:W-:Y:S02]  /*2a70*/  FADD R138, R123, R138 ;  /* 0x0000008a7b8a7221 */ /* 0x000fe40000000000 */
[----:B------:R-:W-:Y:S01]  /*2a80*/  LDS.128 R12, [R83.X4+0x3c00] ;  /* 0x003c0000530c7984 */ /* 0x000fe20000004c00 */
[----:B------:R-:W-:Y:S01]  /*2a90*/  FADD R124, R124, R139 ;  /* 0x0000008b7c7c7221 */ /* 0x000fe20000000000 */
[----:B------:R-:W-:Y:S01]  /*2aa0*/  FADD R0, R125, R0 ;  /* 0x000000007d007221 */ /* 0x000fe20000000000 */
[----:B------:R-:W-:Y:S01]  /*2ab0*/  FADD R126, R126, R143 ;  /* 0x0000008f7e7e7221 */ /* 0x000fe20000000000 */
[----:B------:R-:W-:Y:S06]  /*2ac0*/  BAR.SYNC 0x0 ;  /* 0x0000000000007b1d */ /* 0x000fec0000000000 */
[----:B------:R-:W-:Y:S01]  /*2ad0*/  FADD R2, R127, R2 ;  /* 0x000000027f027221 */ /* 0x000fe20000000000 */
[----:B------:R3:W-:Y:S04]  /*2ae0*/  STS [R89.X4+0x50], R24 ;  /* 0x0000501859007388 */ /* 0x0007e80000004800 */
[----:B------:R-:W-:Y:S01]  /*2af0*/  STS [R89.X4], R32 ;  /* 0x0000002059007388 */ /* 0x000fe20000004800 */
[----:B---3--:R-:W-:-:S03]  /*2b00*/  CS2R R24, SRZ ;  /* 0x0000000000187805 */ /* 0x008fc6000001ff00 */
        /* <DEDUP_REMOVED lines=14> */
[----:B------:R-:W-:Y:S06]  /*2bf0*/  BAR.SYNC 0x0 ;  /* 0x0000000000007b1d */ /* 0x000fec0000000000 */
[----:B------:R-:W3:Y:S01]  /*2c00*/  @P4 LDG.E.EL.64 R24, [R80.64] ;  /* 0x0000000450184981 */ /* 0x000ee2000c2e1b00 */
[----:B------:R-:W-:Y:S01]  /*2c10*/  SHF.L.U32 R89, R87, 0x9, RZ ;  /* 0x0000000957597819 */ /* 0x000fe200000006ff */
[----:B------:R-:W-:Y:S01]  /*2c20*/  CS2R R32, SRZ ;  /* 0x0000000000207805 */ /* 0x000fe2000001ff00 */
[----:B------:R-:W-:-:S05]  /*2c30*/  IMAD.MOV.U32 R91, RZ, RZ, 0x2 ;  /* 0x00000002ff5b7424 */ /* 0x000fca00078e00ff */
[----:B------:R4:W5:Y:S02]  /*2c40*/  @P4 LDG.E.EL.64 R32, [R26.64] ;  /* 0x000000041a204981 */ /* 0x000964000c2e1b00 */
[----:B----4-:R-:W-:Y:S01]  /*2c50*/  CS2R R26, SRZ ;  /* 0x00000000001a7805 */ /* 0x010fe2000001ff00 */
[----:B---3--:R-:W-:Y:S02]  /*2c60*/  SEL R41, R25, RZ, P4 ;  /* 0x000000ff19297207 */ /* 0x008fe40002000000 */
[----:B------:R-:W-:-:S05]  /*2c70*/  IADD3 R25, R89, 0x600, RZ ;  /* 0x0000060059197810 */ /* 0x000fca0007ffe0ff */
[----:B------:R-:W-:Y:S01]  /*2c80*/  IMAD R2, R88, 0x4, R25 ;  /* 0x0000000458027824 */ /* 0x000fe200078e0219 */
[----:B------:R-:W-:Y:S02]  /*2c90*/  LEA R25, R86, R25, 0x2 ;  /* 0x0000001956197211 */ /* 0x000fe400078e10ff */
[----:B------:R-:W-:-:S03]  /*2ca0*/  SEL R40, R24, RZ, P4 ;  /* 0x000000ff18287207 */ /* 0x000fc60002000000 */
[----:B------:R-:W-:-:S05]  /*2cb0*/  IMAD.WIDE R24, R25, R91, c[0x0][0x160] ;  /* 0x0000580019187625 */ /* 0x000fca00078e025b */
[----:B------:R-:W3:Y:S01]  /*2cc0*/  @P2 LDG.E.EL.64 R26, [R24.64] ;  /* 0x00000004181a2981 */ /* 0x000ee2000c2e1b00 */
[----:B------:R-:W-:Y:S01]  /*2cd0*/  CS2R R34, SRZ ;  /* 0x0000000000227805 */ /* 0x000fe2000001ff00 */
[----:B------:R-:W-:-:S04]  /*2ce0*/  IMAD.WIDE R2, R2, R91, c[0x0][0x160] ;  /* 0x0000580002027625 */ /* 0x000fc800078e025b */
[----:B------:R-:W-:Y:S01]  /*2cf0*/  IMAD R0, R85, 0x4, R89 ;  /* 0x0000000455007824 */ /* 0x000fe200078e0259 */
[----:B------:R4:W2:Y:S04]  /*2d00*/  @P3 LDG.E.EL.64 R34, [R2.64] ;  /* 0x0000000402223981 */ /* 0x0008a8000c2e1b00 */
[----:B----4-:R-:W-:-:S05]  /*2d10*/  IADD3 R2, R0, 0x600, RZ ;  /* 0x0000060000027810 */ /* 0x010fca0007ffe0ff */
[----:B------:R-:W-:Y:S01]  /*2d20*/  IMAD.WIDE R2, R2, R91, c[0x0][0x160] ;  /* 0x0000580002027625 */ /* 0x000fe200078e025b */
[----:B---3--:R-:W-:Y:S02]  /*2d30*/  SEL R68, R26, RZ, P2 ;  /* 0x000000ff1a447207 */ /* 0x008fe40001000000 */
[----:B------:R-:W-:Y:S02]  /*2d40*/  SEL R69, R27, RZ, P2 ;  /* 0x000000ff1b457207 */ /* 0x000fe40001000000 */
[----:B------:R-:W-:-:S06]  /*2d50*/  CS2R R26, SRZ ;  /* 0x00000000001a7805 */ /* 0x000fcc000001ff00 */
[----:B------:R3:W4:Y:S01]  /*2d60*/  @P1 LDG.E.EL.64 R26, [R2.64] ;  /* 0x00000004021a1981 */ /* 0x000722000c2e1b00 */
[----:B------:R-:W-:Y:S01]  /*2d70*/  FFMA R60, RZ, -R60, RZ ;  /* 0x8000003cff3c7223 */ /* 0x000fe200000000ff */
[----:B------:R-:W-:Y:S01]  /*2d80*/  FFMA R61, RZ, -R61, RZ ;  /* 0x8000003dff3d7223 */ /* 0x000fe200000000ff */
[----:B------:R-:W-:Y:S01]  /*2d90*/  FFMA R62, RZ, -R62, RZ ;  /* 0x8000003eff3e7223 */ /* 0x000fe200000000ff */
[----:B------:R-:W-:Y:S01]  /*2da0*/  FFMA R63, RZ, -R63, RZ ;  /* 0x8000003fff3f7223 */ /* 0x000fe200000000ff */
[----:B--2---:R-:W-:Y:S01]  /*2db0*/  SEL R43, R35, RZ, P3 ;  /* 0x000000ff232b7207 */ /* 0x004fe20001800000 */
[----:B------:R-:W-:Y:S01]  /*2dc0*/  FFMA R64, RZ, -R64, RZ ;  /* 0x80000040ff407223 */ /* 0x000fe200000000ff */
[----:B---3--:R-:W-:Y:S01]  /*2dd0*/  PRMT R2, R41, 0x7632, R2 ;  /* 0x0000763229027816 */ /* 0x008fe20000000002 */
[----:B------:R-:W-:Y:S01]  /*2de0*/  FFMA R65, RZ, -R65, RZ ;  /* 0x80000041ff417223 */ /* 0x000fe200000000ff */
[----:B------:R-:W-:Y:S01]  /*2df0*/  FFMA R66, RZ, -R66, RZ ;  /* 0x80000042ff427223 */ /* 0x000fe200000000ff */
[----:B------:R-:W-:-:S02]  /*2e00*/  FFMA R67, RZ, -R67, RZ ;  /* 0x80000043ff437223 */ /* 0x000fc400000000ff */
[----:B------:R-:W-:Y:S01]  /*2e10*/  IMAD.U32 R2, R2, 0x10000, RZ ;  /* 0x0001000002027824 */ /* 0x000fe200078e00ff */
[----:B------:R-:W-:Y:S02]  /*2e20*/  SEL R42, R34, RZ, P3 ;  /* 0x000000ff222a7207 */ /* 0x000fe40001800000 */
[C---:B------:R-:W-:Y:S01]  /*2e30*/  PRMT R0, R40.reuse, 0x7632, R0 ;  /* 0x0000763228007816 */ /* 0x040fe20000000000 */
[----:B------:R-:W-:Y:S01]  /*2e40*/  FFMA R2, -R7, R2, RZ ;  /* 0x0000000207027223 */ /* 0x000fe200000001ff */
[----:B-----5:R-:W-:Y:S02]  /*2e50*/  SEL R33, R33, RZ, P4 ;  /* 0x000000ff21217207 */ /* 0x020fe40002000000 */
[----:B------:R-:W-:Y:S01]  /*2e60*/  SHF.L.U32 R25, R41, 0x10, RZ ;  /* 0x0000001029197819 */ /* 0x000fe200000006ff */
[----:B------:R-:W-:Y:S02]  /*2e70*/  IMAD.U32 R3, R40, 0x10000, RZ ;  /* 0x0001000028037824 */ /* 0x000fe400078e00ff */
[----:B------:R-:W-:-:S02]  /*2e80*/  IMAD.U32 R0, R0, 0x10000, RZ ;  /* 0x0001000000007824 */ /* 0x000fc400078e00ff */
[----:B------:R-:W-:Y:S01]  /*2e90*/  FFMA R6, -R6, R25, RZ ;  /* 0x0000001906067223 */ /* 0x000fe200000001ff */
[----:B------:R-:W-:Y:S01]  /*2ea0*/  FFMA R3, -R4, R3, RZ ;  /* 0x0000000304037223 */ /* 0x000fe200000001ff */
[----:B------:R-:W-:Y:S01]  /*2eb0*/  FFMA R0, -R5, R0, RZ ;  /* 0x0000000005007223 */ /* 0x000fe200000001ff */
[----:B------:R-:W-:Y:S01]  /*2ec0*/  SEL R32, R32, RZ, P4 ;  /* 0x000000ff20207207 */ /* 0x000fe20002000000 */
[----:B------:R-:W-:Y:S01]  /*2ed0*/  IMAD.U32 R5, R43, 0x10000, RZ ;  /* 0x000100002b057824 */ /* 0x000fe200078e00ff */
[----:B------:R-:W-:-:S03]  /*2ee0*/  ISETP.GE.AND P6, PT, R88, 0x80, PT ;  /* 0x000000805800780c */ /* 0x000fc60003fc6270 */
[----:B0-----:R-:W-:Y:S01]  /*2ef0*/  FMUL R5, R30, R5 ;  /* 0x000000051e057220 */ /* 0x001fe20000400000 */
[----:B------:R-:W-:-:S04]  /*2f00*/  LEA R4, R84, R89, 0x2 ;  /* 0x0000005954047211 */ /* 0x000fc800078e10ff */
[----:B------:R-:W-:Y:S02]  /*2f10*/  FSEL R30, R5, RZ, !P6 ;  /* 0x000000ff051e7208 */ /* 0x000fe40007000000 */
[----:B------:R-:W-:Y:S02]  /*2f20*/  SHF.L.U32 R5, R69, 0x10, RZ ;  /* 0x0000001045057819 */ /* 0x000fe400000006ff */
[----:B------:R-:W-:-:S03]  /*2f30*/  IADD3 R4, R4, 0x600, RZ ;  /* 0x0000060004047810 */ /* 0x000fc60007ffe0ff */
[----:B-1----:R-:W-:Y:S01]  /*2f40*/  FMUL R5, R22, R5 ;  /* 0x0000000516057220 */ /* 0x002fe20000400000 */
[----:B----4-:R-:W-:Y:S02]  /*2f50*/  SEL R70, R26, RZ, P1 ;  /* 0x000000ff1a467207 */ /* 0x010fe40000800000 */
[----:B------:R-:W-:Y:S02]  /*2f60*/  SEL R71, R27, RZ, P1 ;  /* 0x000000ff1b477207 */ /* 0x000fe40000800000 */
[----:B------:R-:W-:-:S04]  /*2f70*/  ISETP.GT.AND P1, PT, R88, 0x7f, PT ;  /* 0x0000007f5800780c */ /* 0x000fc80003f24270 */
[----:B------:R-:W-:Y:S02]  /*2f80*/  FSEL R27, R60, RZ, P1 ;  /* 0x000000ff3c1b7208 */ /* 0x000fe40000800000 */
[----:B------:R-:W-:Y:S02]  /*2f90*/  FSEL R24, R61, RZ, P1 ;  /* 0x000000ff3d187208 */ /* 0x000fe40000800000 */
[----:B------:R-:W-:Y:S02]  /*2fa0*/  FSEL R35, R62, RZ, P1 ;  /* 0x000000ff3e237208 */ /* 0x000fe40000800000 */
[----:B------:R-:W-:Y:S02]  /*2fb0*/  FSEL R26, R63, RZ, P1 ;  /* 0x000000ff3f1a7208 */ /* 0x000fe40000800000 */
[----:B------:R-:W-:-:S04]  /*2fc0*/  ISETP.GT.AND P1, PT, R86, 0x7f, PT ;  /* 0x0000007f5600780c */ /* 0x000fc80003f24270 */
[----:B------:R-:W-:Y:S02]  /*2fd0*/  FSEL R37, R64, RZ, P1 ;  /* 0x000000ff40257208 */ /* 0x000fe40000800000 */
[----:B------:R-:W-:Y:S02]  /*2fe0*/  FSEL R34, R65, RZ, P1 ;  /* 0x000000ff41227208 */ /* 0x000fe40000800000 */
[----:B------:R-:W-:Y:S02]  /*2ff0*/  FSEL R39, R66, RZ, P1 ;  /* 0x000000ff42277208 */ /* 0x000fe40000800000 */
[----:B------:R-:W-:Y:S02]  /*3000*/  FSEL R36, R67, RZ, P1 ;  /* 0x000000ff43247208 */ /* 0x000fe40000800000 */
[----:B------:R-:W-:-:S04]  /*3010*/  ISETP.GT.AND P1, PT, R85, 0x7f, PT ;  /* 0x0000007f5500780c */ /* 0x000fc80003f24270 */
[----:B------:R-:W-:Y:S02]  /*3020*/  FSEL R38, R2, RZ, P1 ;  /* 0x000000ff02267208 */ /* 0x000fe40000800000 */
[C---:B------:R-:W-:Y:S01]  /*3030*/  PRMT R2, R33.reuse, 0x7632, R2 ;  /* 0x0000763221027816 */ /* 0x040fe20000000002 */
[----:B------:R-:W-:-:S03]  /*3040*/  IMAD.U32 R33, R33, 0x10000, RZ ;  /* 0x0001000021217824 */ /* 0x000fc600078e00ff */
[----:B------:R-:W-:Y:S01]  /*3050*/  SHF.L.U32 R2, R2, 0x10, RZ ;  /* 0x0000001002027819 */ /* 0x000fe200000006ff */
[----:B------:R-:W-:Y:S01]  /*3060*/  FFMA R10, -R10, R33, RZ ;  /* 0x000000210a0a7223 */ /* 0x000fe200000001ff */
[----:B------:R-:W-:Y:S02]  /*3070*/  FSEL R25, R6, RZ, P1 ;  /* 0x000000ff06197208 */ /* 0x000fe40000800000 */
[----:B------:R-:W-:Y:S01]  /*3080*/  FSEL R7, R3, RZ, P1 ;  /* 0x000000ff03077208 */ /* 0x000fe20000800000 */
[----:B------:R-:W-:Y:S01]  /*3090*/  FFMA R2, -R11, R2, RZ ;  /* 0x000000020b027223 */ /* 0x000fe200000001ff */
[----:B------:R-:W-:Y:S02]  /*30a0*/  FSEL R6, R0, RZ, P1 ;  /* 0x000000ff00067208 */ /* 0x000fe40000800000 */
[----:B------:R-:W-:Y:S02]  /*30b0*/  ISETP.GT.AND P1, PT, R84, 0x7f, PT ;  /* 0x0000007f5400780c */ /* 0x000fe40003f24270 */
[----:B------:R-:W-:-:S02]  /*30c0*/  PRMT R0, R32, 0x7632, R0 ;  /* 0x0000763220007816 */ /* 0x000fc40000000000 */
[----:B------:R-:W-:Y:S02]  /*30d0*/  FSEL R11, R10, RZ, P1 ;  /* 0x000000ff0a0b7208 */ /* 0x000fe40000800000 */
[----:B------:R-:W-:Y:S01]  /*30e0*/  SHF.L.U32 R3, R32, 0x10, RZ ;  /* 0x0000001020037819 */ /* 0x000fe200000006ff */
[----:B------:R-:W-:Y:S01]  /*30f0*/  IMAD.U32 R0, R0, 0x10000, RZ ;  /* 0x0001000000007824 */ /* 0x000fe200078e00ff */
[----:B------:R-:W-:Y:S02]  /*3100*/  FSEL R10, R2, RZ, P1 ;  /* 0x000000ff020a7208 */ /* 0x000fe40000800000 */
[----:B------:R-:W-:Y:S01]  /*3110*/  PRMT R2, R43, 0x7632, R2 ;  /* 0x000076322b027816 */ /* 0x000fe20000000002 */
[----:B------:R-:W-:Y:S01]  /*3120*/  FFMA R3, -R8, R3, RZ ;  /* 0x0000000308037223 */ /* 0x000fe200000001ff */
[----:B------:R-:W-:-:S03]  /*3130*/  FFMA R0, -R9, R0, RZ ;  /* 0x0000000009007223 */ /* 0x000fc600000001ff */
[----:B------:R-:W-:Y:S01]  /*3140*/  IMAD.U32 R2, R2, 0x10000, RZ ;  /* 0x0001000002027824 */ /* 0x000fe200078e00ff */
[----:B------:R-:W-:Y:S01]  /*3150*/  FSEL R9, R3, RZ, P1 ;  /* 0x000000ff03097208 */ /* 0x000fe20000800000 */
[----:B------:R-:W-:Y:S01]  /*3160*/  IMAD.U32 R3, R42, 0x10000, RZ ;  /* 0x000100002a037824 */ /* 0x000fe200078e00ff */
[----:B------:R-:W-:Y:S01]  /*3170*/  FSEL R8, R0, RZ, P1 ;  /* 0x000000ff00087208 */ /* 0x000fe20000800000 */
[----:B------:R-:W-:Y:S01]  /*3180*/  FMUL R2, R31, R2 ;  /* 0x000000021f027220 */ /* 0x000fe20000400000 */
[----:B------:R-:W-:Y:S01]  /*3190*/  PRMT R0, R42, 0x7632, R0 ;  /* 0x000076322a007816 */ /* 0x000fe20000000000 */
[----:B------:R-:W-:-:S03]  /*31a0*/  FMUL R3, R28, R3 ;  /* 0x000000031c037220 */ /* 0x000fc60000400000 */
[----:B------:R-:W-:Y:S02]  /*31b0*/  SHF.L.U32 R0, R0, 0x10, RZ ;  /* 0x0000001000007819 */ /* 0x000fe400000006ff */
[----:B------:R-:W-:Y:S02]  /*31c0*/  FSEL R31, R2, RZ, !P6 ;  /* 0x000000ff021f7208 */ /* 0x000fe40007000000 */
[----:B------:R-:W-:Y:S01]  /*31d0*/  PRMT R2, R69, 0x7632, R2 ;  /* 0x0000763245027816 */ /* 0x000fe20000000002 */
[----:B------:R-:W-:Y:S01]  /*31e0*/  FMUL R0, R29, R0 ;  /* 0x000000001d007220 */ /* 0x000fe20000400000 */
[----:B------:R-:W-:Y:S01]  /*31f0*/  FSEL R28, R3, RZ, !P6 ;  /* 0x000000ff031c7208 */ /* 0x000fe20007000000 */
[----:B------:R-:W-:Y:S02]  /*3200*/  IMAD.U32 R3, R68, 0x10000, RZ ;  /* 0x0001000044037824 */ /* 0x000fe400078e00ff */
[----:B------:R-:W-:Y:S01]  /*3210*/  IMAD.U32 R2, R2, 0x10000, RZ ;  /* 0x0001000002027824 */ /* 0x000fe200078e00ff */
[----:B------:R-:W-:Y:S01]  /*3220*/  FSEL R29, R0, RZ, !P6 ;  /* 0x000000ff001d7208 */ /* 0x000fe20007000000 */
[----:B------:R-:W-:Y:S01]  /*3230*/  FMUL R3, R20, R3 ;  /* 0x0000000314037220 */ /* 0x000fe20000400000 */
[----:B------:R-:W-:Y:S01]  /*3240*/  ISETP.GE.AND P6, PT, R86, 0x80, PT ;  /* 0x000000805600780c */ /* 0x000fe20003fc6270 */
[----:B------:R-:W-:-:S03]  /*3250*/  FMUL R2, R23, R2 ;  /* 0x0000000217027220 */ /* 0x000fc60000400000 */
[----:B------:R-:W-:Y:S02]  /*3260*/  FSEL R20, R3, RZ, !P6 ;  /* 0x000000ff03147208 */ /* 0x000fe40007000000 */
[----:B------:R-:W-:Y:S02]  /*3270*/  FSEL R23, R2, RZ, !P6 ;  /* 0x000000ff02177208 */ /* 0x000fe40007000000 */
[----:B------:R-:W-:Y:S01]  /*3280*/  FSEL R22, R5, RZ, !P6 ;  /* 0x000000ff05167208 */ /* 0x000fe20007000000 */
[----:B------:R-:W-:Y:S01]  /*3290*/  CS2R R2, SRZ ;  /* 0x0000000000027805 */ /* 0x000fe2000001ff00 */
[----:B------:R-:W-:-:S05]  /*32a0*/  IMAD.WIDE R4, R4, R91, c[0x0][0x160] ;  /* 0x0000580004047625 */ /* 0x000fca00078e025b */
[----:B------:R0:W2:Y:S01]  /*32b0*/  @P0 LDG.E.EL.64 R2, [R4.64] ;  /* 0x0000000404020981 */ /* 0x0000a2000c2e1b00 */
[----:B------:R-:W-:-:S05]  /*32c0*/  PRMT R0, R68, 0x7632, R0 ;  /* 0x0000763244007816 */ /* 0x000fca0000000000 */
[----:B------:R-:W-:-:S04]  /*32d0*/  IMAD.U32 R0, R0, 0x10000, RZ ;  /* 0x0001000000007824 */ /* 0x000fc800078e00ff */
[----:B------:R-:W-:-:S05]  /*32e0*/  FMUL R0, R21, R0 ;  /* 0x0000000015007220 */ /* 0x000fca0000400000 */
[----:B------:R-:W-:Y:S01]  /*32f0*/  FSEL R21, R0, RZ, !P6 ;  /* 0x000000ff00157208 */ /* 0x000fe20007000000 */
[----:B------:R-:W-:-:S04]  /*3300*/  IMAD.SHL.U32 R0, R87, 0x100, RZ ;  /* 0x0000010057007824 */ /* 0x000fc800078e00ff */
[--C-:B------:R-:W-:Y:S01]  /*3310*/  IMAD R41, R85, 0x4, R0.reuse ;  /* 0x0000000455297824 */ /* 0x100fe200078e0200 */
[----:B------:R-:W-:Y:S02]  /*3320*/  LEA R43, R84, R0, 0x2 ;  /* 0x00000000542b7211 */ /* 0x000fe400078e10ff */
[----:B------:R-:W-:-:S04]  /*3330*/  PRMT R0, R73, 0x7632, R0 ;  /* 0x0000763249007816 */ /* 0x000fc80000000000 */
[----:B------:R-:W-:Y:S02]  /*3340*/  SHF.L.U32 R0, R0, 0x10, RZ ;  /* 0x0000001000007819 */ /* 0x000fe400000006ff */
[----:B0-----:R-:W-:-:S03]  /*3350*/  PRMT R4, R78, 0x7632, R4 ;  /* 0x000076324e047816 */ /* 0x001fc60000000004 */
[----:B------:R-:W-:Y:S01]  /*3360*/  FFMA R26, R47, R0, R26 ;  /* 0x000000002f1a7223 */ /* 0x000fe2000000001a */
[----:B------:R-:W-:Y:S01]  /*3370*/  PRMT R0, R79, 0x7632, R0 ;  /* 0x000076324f007816 */ /* 0x000fe20000000000 */
[----:B------:R-:W-:Y:S01]  /*3380*/  IMAD.U32 R4, R4, 0x10000, RZ ;  /* 0x0001000004047824 */ /* 0x000fe200078e00ff */
[----:B------:R-:W-:-:S03]  /*3390*/  SHF.L.U32 R32, R72, 0x10, RZ ;  /* 0x0000001048207819 */ /* 0x000fc600000006ff */
[----:B------:R-:W-:Y:S01]  /*33a0*/  IMAD.U32 R0, R0, 0x10000, RZ ;  /* 0x0001000000007824 */ /* 0x000fe200078e00ff */
[----:B------:R-:W-:Y:S01]  /*33b0*/  FFMA R34, R49, R4, R34 ;  /* 0x0000000431227223 */ /* 0x000fe20000000022 */
[----:B------:R-:W-:Y:S02]  /*33c0*/  PRMT R4, R76, 0x7632, R4 ;  /* 0x000076324c047816 */ /* 0x000fe40000000004 */
[----:B------:R-:W-:Y:S01]  /*33d0*/  PRMT R72, R72, 0x7632, R72 ;  /* 0x0000763248487816 */ /* 0x000fe20000000048 */
[----:B------:R-:W-:Y:S01]  /*33e0*/  FFMA R36, R51, R0, R36 ;  /* 0x0000000033247223 */ /* 0x000fe20000000024 */
[----:B------:R-:W-:Y:S01]  /*33f0*/  PRMT R0, R74, 0x7632, R0 ;  /* 0x000076324a007816 */ /* 0x000fe20000000000 */
[----:B------:R-:W-:Y:S01]  /*3400*/  IMAD.U32 R4, R4, 0x10000, RZ ;  /* 0x0001000004047824 */ /* 0x000fe200078e00ff */
[----:B------:R-:W-:Y:S01]  /*3410*/  SHF.L.U32 R74, R74, 0x10, RZ ;  /* 0x000000104a4a7819 */ /* 0x000fe200000006ff */
[----:B------:R-:W-:Y:S02]  /*3420*/  IMAD.U32 R72, R72, 0x10000, RZ ;  /* 0x0001000048487824 */ /* 0x000fe400078e00ff */
[----:B------:R-:W-:Y:S01]  /*3430*/  IMAD.U32 R78, R78, 0x10000, RZ ;  /* 0x000100004e4e7824 */ /* 0x000fe200078e00ff */
[----:B------:R-:W-:Y:S01]  /*3440*/  FFMA R53, R53, R4, R6 ;  /* 0x0000000435357223 */ /* 0x000fe20000000006 */
[----:B------:R-:W-:Y:S01]  /*3450*/  IMAD.U32 R0, R0, 0x10000, RZ ;  /* 0x0001000000007824 */ /* 0x000fe200078e00ff */
[----:B------:R-:W-:Y:S01]  /*3460*/  PRMT R4, R75, 0x7632, R4 ;  /* 0x000076324b047816 */ /* 0x000fe20000000004 */
[----:B------:R-:W-:Y:S01]  /*3470*/  FFMA R24, R45, R72, R24 ;  /* 0x000000482d187223 */ /* 0x000fe20000000018 */
[----:B------:R-:W-:Y:S01]  /*3480*/  IMAD.U32 R75, R75, 0x10000, RZ ;  /* 0x000100004b4b7824 */ /* 0x000fe200078e00ff */
[----:B------:R-:W-:Y:S01]  /*3490*/  FFMA R37, R48, R78, R37 ;  /* 0x0000004e30257223 */ /* 0x000fe20000000025 */
[----:B------:R-:W-:Y:S01]  /*34a0*/  FFMA R45, R56, R74, R9 ;  /* 0x0000004a382d7223 */ /* 0x000fe20000000009 */
[----:B------:R-:W-:Y:S01]  /*34b0*/  FFMA R57, R57, R0, R8 ;  /* 0x0000000039397223 */ /* 0x000fe20000000008 */
[C---:B------:R-:W-:Y:S01]  /*34c0*/  IMAD.U32 R9, R70.reuse, 0x10000, RZ ;  /* 0x0001000046097824 */ /* 0x040fe200078e00ff */
[----:B------:R-:W-:Y:S01]  /*34d0*/  PRMT R0, R70, 0x7632, R0 ;  /* 0x0000763246007816 */ /* 0x000fe20000000000 */
[----:B------:R-:W-:Y:S01]  /*34e0*/  FFMA R58, R58, R75, R11 ;  /* 0x0000004b3a3a7223 */ /* 0x000fe2000000000b */
[----:B------:R-:W-:Y:S01]  /*34f0*/  SHF.L.U32 R5, R77, 0x10, RZ ;  /* 0x000000104d057819 */ /* 0x000fe200000006ff */
[----:B------:R-:W-:Y:S01]  /*3500*/  FADD R29, R24, R29 ;  /* 0x0000001d181d7221 */ /* 0x000fe20000000000 */
[----:B------:R-:W-:Y:S01]  /*3510*/  SHF.L.U32 R79, R79, 0x10, RZ ;  /* 0x000000104f4f7819 */ /* 0x000fe200000006ff */
[----:B------:R-:W-:Y:S01]  /*3520*/  FADD R24, R37, R20 ;  /* 0x0000001425187221 */ /* 0x000fe20000000000 */
[----:B------:R-:W-:Y:S01]  /*3530*/  SHF.L.U32 R4, R4, 0x10, RZ ;  /* 0x0000001004047819 */ /* 0x000fe200000006ff */
[C---:B------:R-:W-:Y:S01]  /*3540*/  IMAD.U32 R11, R71.reuse, 0x10000, RZ ;  /* 0x00010000470b7824 */ /* 0x040fe200078e00ff */
[----:B------:R-:W-:Y:S01]  /*3550*/  PRMT R8, R71, 0x7632, R8 ;  /* 0x0000763247087816 */ /* 0x000fe20000000008 */
[----:B------:R-:W-:Y:S01]  /*3560*/  FMUL R20, R16, R9 ;  /* 0x0000000910147220 */ /* 0x000fe20000400000 */
[----:B------:R-:W-:Y:S01]  /*3570*/  SHF.L.U32 R0, R0, 0x10, RZ ;  /* 0x0000001000007819 */ /* 0x000fe200000006ff */
[----:B------:R-:W-:Y:S01]  /*3580*/  IMAD.U32 R76, R76, 0x10000, RZ ;  /* 0x000100004c4c7824 */ /* 0x000fe200078e00ff */
[----:B------:R-:W-:Y:S01]  /*3590*/  ISETP.GE.AND P6, PT, R85, 0x80, PT ;  /* 0x000000805500780c */ /* 0x000fe20003fc6270 */
[----:B------:R-:W-:Y:S01]  /*35a0*/  FFMA R33, R54, R5, R25 ;  /* 0x0000000536217223 */ /* 0x000fe20000000019 */
[----:B------:R-:W-:Y:S01]  /*35b0*/  FFMA R39, R50, R79, R39 ;  /* 0x0000004f32277223 */ /* 0x000fe20000000027 */
[----:B------:R-:W-:Y:S01]  /*35c0*/  FFMA R59, R59, R4, R10 ;  /* 0x000000043b3b7223 */ /* 0x000fe2000000000a */
[----:B------:R-:W-:Y:S01]  /*35d0*/  FADD R25, R34, R21 ;  /* 0x0000001522197221 */ /* 0x000fe20000000000 */
[----:B------:R-:W-:Y:S01]  /*35e0*/  FMUL R18, R18, R11 ;  /* 0x0000000b12127220 */ /* 0x000fe20000400000 */
[----:B------:R-:W-:Y:S01]  /*35f0*/  IMAD.U32 R16, R8, 0x10000, RZ ;  /* 0x0001000008107824 */ /* 0x000fe200078e00ff */
[----:B------:R-:W-:Y:S01]  /*3600*/  FFMA R27, R44, R32, R27 ;  /* 0x000000202c1b7223 */ /* 0x000fe2000000001b */
[----:B------:R-:W-:Y:S01]  /*3610*/  FFMA R52, R52, R76, R7 ;  /* 0x0000004c34347223 */ /* 0x000fe20000000007 */
[----:B------:R-:W-:Y:S01]  /*3620*/  LDS.128 R8, [R83.X4+0x1400] ;  /* 0x0014000053087984 */ /* 0x000fe20000004c00 */
[----:B------:R-:W-:Y:S01]  /*3630*/  FSEL R21, R20, RZ, !P6 ;  /* 0x000000ff14157208 */ /* 0x000fe20007000000 */
[----:B------:R-:W-:Y:S01]  /*3640*/  FMUL R0, R17, R0 ;  /* 0x0000000011007220 */ /* 0x000fe20000400000 */
[----:B------:R-:W-:Y:S01]  /*3650*/  FADD R31, R26, R31 ;  /* 0x0000001f1a1f7221 */ /* 0x000fe20000000000 */
[----:B------:R-:W0:Y:S01]  /*3660*/  LDS.128 R4, [R83.X4] ;  /* 0x0000000053047984 */ /* 0x000e220000004c00 */
[----:B------:R-:W-:Y:S01]  /*3670*/  FADD R26, R39, R22 ;  /* 0x00000016271a7221 */ /* 0x000fe20000000000 */
[----:B------:R-:W-:Y:S01]  /*3680*/  FADD R28, R27, R28 ;  /* 0x0000001c1b1c7221 */ /* 0x000fe20000000000 */
[----:B------:R-:W-:Y:S01]  /*3690*/  FMUL R20, R19, R16 ;  /* 0x0000001013147220 */ /* 0x000fe20000400000 */
[----:B------:R-:W-:Y:S01]  /*36a0*/  FSEL R22, R18, RZ, !P6 ;  /* 0x000000ff12167208 */ /* 0x000fe20007000000 */
[----:B------:R-:W-:Y:S01]  /*36b0*/  FADD R27, R52, R21 ;  /* 0x00000015341b7221 */ /* 0x000fe20000000000 */
[----:B------:R-:W-:Y:S01]  /*36c0*/  FSEL R0, R0, RZ, !P6 ;  /* 0x000000ff00007208 */ /* 0x000fe20007000000 */
[----:B------:R-:W1:Y:S02]  /*36d0*/  LDS.128 R16, [R83.X4+0x2800] ;  /* 0x0028000053107984 */ /* 0x000e640000004c00 */
[----:B------:R-:W-:Y:S01]  /*36e0*/  FADD R32, R33, R22 ;  /* 0x0000001621207221 */ /* 0x000fe20000000000 */
[----:B------:R-:W-:Y:S01]  /*36f0*/  ISETP.GE.AND P2, PT, R84, 0x80, PT ;  /* 0x000000805400780c */ /* 0x000fe20003f46270 */
[----:B------:R-:W-:Y:S01]  /*3700*/  FADD R22, R53, R0 ;  /* 0x0000000035167221 */ /* 0x000fe20000000000 */
[----:B------:R-:W-:Y:S01]  /*3710*/  IMAD.U32 R73, R73, 0x10000, RZ ;  /* 0x0001000049497824 */ /* 0x000fe200078e00ff */
[----:B------:R-:W-:-:S03]  /*3720*/  PRMT R77, R77, 0x7632, R77 ;  /* 0x000076324d4d7816 */ /* 0x000fc6000000004d */
[----:B------:R-:W-:Y:S01]  /*3730*/  FFMA R35, R46, R73, R35 ;  /* 0x000000492e237223 */ /* 0x000fe20000000023 */
[----:B------:R-:W-:-:S03]  /*3740*/  FADD R33, RZ, R28 ;  /* 0x0000001cff217221 */ /* 0x000fc60000000000 */
[----:B------:R-:W-:Y:S01]  /*3750*/  FADD R30, R35, R30 ;  /* 0x0000001e231e7221 */ /* 0x000fe20000000000 */
[----:B------:R-:W-:-:S03]  /*3760*/  IMAD.U32 R77, R77, 0x10000, RZ ;  /* 0x000100004d4d7824 */ /* 0x000fc600078e00ff */
[----:B------:R-:W-:Y:S01]  /*3770*/  FADD R35, RZ, R30 ;  /* 0x0000001eff237221 */ /* 0x000fe20000000000 */
[----:B------:R-:W-:Y:S01]  /*3780*/  FADD R30, RZ, R29 ;  /* 0x0000001dff1e7221 */ /* 0x000fe20000000000 */
[----:B------:R-:W-:Y:S01]  /*3790*/  FADD R23, R36, R23 ;  /* 0x0000001724177221 */ /* 0x000fe20000000000 */
[----:B------:R-:W-:Y:S01]  /*37a0*/  FSEL R20, R20, RZ, !P6 ;  /* 0x000000ff14147208 */ /* 0x000fe20007000000 */
[----:B------:R-:W-:Y:S01]  /*37b0*/  IMAD R88, R87, 0x40, R88 ;  /* 0x0000004057587824 */ /* 0x000fe200078e0258 */
[----:B------:R-:W-:Y:S01]  /*37c0*/  FFMA R55, R55, R77, R38 ;  /* 0x0000004d37377223 */ /* 0x000fe20000000026 */
[----:B------:R-:W-:Y:S01]  /*37d0*/  ISETP.NE.AND P3, PT, R161, RZ, PT ;  /* 0x000000ffa100720c */ /* 0x000fe20003f65270 */
[----:B------:R-:W-:Y:S01]  /*37e0*/  IMAD R86, R87, 0x40, R86 ;  /* 0x0000004057567824 */ /* 0x000fe200078e0256 */
[----:B------:R-:W-:Y:S01]  /*37f0*/  ISETP.NE.AND P4, PT, R163, RZ, PT ;  /* 0x000000ffa300720c */ /* 0x000fe20003f85270 */
[----:B------:R-:W-:Y:S01]  /*3800*/  FADD R20, R55, R20 ;  /* 0x0000001437147221 */ /* 0x000fe20000000000 */
[----:B------:R-:W-:Y:S01]  /*3810*/  ISETP.NE.AND P5, PT, R162, RZ, PT ;  /* 0x000000ffa200720c */ /* 0x000fe20003fa5270 */
[----:B0-----:R-:W-:Y:S01]  /*3820*/  FADD R36, R4, R33 ;  /* 0x0000002104247221 */ /* 0x001fe20000000000 */
[----:B------:R-:W-:Y:S01]  /*3830*/  FADD R4, RZ, R31 ;  /* 0x0000001fff047221 */ /* 0x000fe20000000000 */
[----:B------:R-:W-:Y:S01]  /*3840*/  FADD R37, R5, R30 ;  /* 0x0000001e05257221 */ /* 0x000fe20000000000 */
[----:B------:R-:W-:Y:S01]  /*3850*/  FADD R5, RZ, R26 ;  /* 0x0000001aff057221 */ /* 0x000fe20000000000 */
[----:B------:R-:W-:Y:S01]  /*3860*/  ISETP.NE.AND P6, PT, R160, RZ, PT ;  /* 0x000000ffa000720c */ /* 0x000fe20003fc5270 */
[----:B------:R-:W-:Y:S01]  /*3870*/  FADD R39, R7, R4 ;  /* 0x0000000407277221 */ /* 0x000fe20000000000 */
[----:B------:R-:W-:Y:S01]  /*3880*/  FADD R38, R6, R35 ;  /* 0x0000002306267221 */ /* 0x000fe20000000000 */
[----:B------:R-:W-:Y:S01]  /*3890*/  FADD R4, RZ, R25 ;  /* 0x00000019ff047221 */ /* 0x000fe20000000000 */
[----:B------:R-:W-:Y:S01]  /*38a0*/  FADD R46, R10, R5 ;  /* 0x000000050a2e7221 */ /* 0x000fe20000000000 */
[----:B------:R-:W-:Y:S01]  /*38b0*/  FADD R6, RZ, R23 ;  /* 0x00000017ff067221 */ /* 0x000fe20000000000 */
[----:B------:R-:W-:Y:S01]  /*38c0*/  IMAD.SHL.U32 R5, R86, 0x4, RZ ;  /* 0x0000000456057824 */ /* 0x000fe200078e00ff */
[----:B------:R-:W-:Y:S01]  /*38d0*/  FADD R27, RZ, R27 ;  /* 0x0000001bff1b7221 */ /* 0x000fe20000000000 */
[----:B------:R-:W-:Y:S01]  /*38e0*/  FADD R22, RZ, R22 ;  /* 0x00000016ff167221 */ /* 0x000fe20000000000 */
[----:B------:R-:W-:Y:S01]  /*38f0*/  FADD R20, RZ, R20 ;  /* 0x00000014ff147221 */ /* 0x000fe20000000000 */
[----:B------:R-:W-:Y:S01]  /*3900*/  FADD R47, R11, R6 ;  /* 0x000000060b2f7221 */ /* 0x000fe20000000000 */
[----:B-1----:R-:W-:Y:S01]  /*3910*/  FADD R16, R16, R27 ;  /* 0x0000001b10107221 */ /* 0x002fe20000000000 */
[----:B------:R-:W-:Y:S01]  /*3920*/  FADD R17, R17, R22 ;  /* 0x0000001611117221 */ /* 0x000fe20000000000 */
[----:B------:R-:W-:Y:S01]  /*3930*/  FADD R19, R19, R20 ;  /* 0x0000001413137221 */ /* 0x000fe20000000000 */
[----:B------:R-:W-:Y:S01]  /*3940*/  IMAD.WIDE R6, R41, R82, c[0x0][0x178] ;  /* 0x00005e0029067625 */ /* 0x000fe200078e0252 */
[----:B--2---:R-:W-:-:S02]  /*3950*/  SEL R2, R2, RZ, P0 ;  /* 0x000000ff02027207 */ /* 0x004fc40000000000 */
[----:B------:R-:W-:-:S03]  /*3960*/  SEL R3, R3, RZ, P0 ;  /* 0x000000ff03037207 */ /* 0x000fc60000000000 */
[C---:B------:R-:W-:Y:S01]  /*3970*/  IMAD.U32 R21, R2.reuse, 0x10000, RZ ;  /* 0x0001000002157824 */ /* 0x040fe200078e00ff */
[----:B------:R-:W-:Y:S02]  /*3980*/  PRMT R2, R2, 0x7632, R2 ;  /* 0x0000763202027816 */ /* 0x000fe40000000002 */
[C---:B------:R-:W-:Y:S01]  /*3990*/  PRMT R0, R3.reuse, 0x7632, R0 ;  /* 0x0000763203007816 */ /* 0x040fe20000000000 */
[----:B------:R-:W-:Y:S01]  /*39a0*/  FMUL R12, R12, R21 ;  /* 0x000000150c0c7220 */ /* 0x000fe20000400000 */
[----:B------:R-:W-:Y:S01]  /*39b0*/  SHF.L.U32 R3, R3, 0x10, RZ ;  /* 0x0000001003037819 */ /* 0x000fe200000006ff */
[----:B------:R-:W-:Y:S02]  /*39c0*/  IMAD.U32 R2, R2, 0x10000, RZ ;  /* 0x0001000002027824 */ /* 0x000fe400078e00ff */
[----:B------:R-:W-:Y:S01]  /*39d0*/  IMAD.U32 R0, R0, 0x10000, RZ ;  /* 0x0001000000007824 */ /* 0x000fe200078e00ff */
[----:B------:R-:W-:Y:S01]  /*39e0*/  FSEL R12, R12, RZ, !P2 ;  /* 0x000000ff0c0c7208 */ /* 0x000fe20005000000 */
[----:B------:R-:W-:Y:S01]  /*39f0*/  FMUL R3, R14, R3 ;  /* 0x000000030e037220 */ /* 0x000fe20000400000 */
[----:B------:R-:W-:Y:S01]  /*3a00*/  FMUL R2, R13, R2 ;  /* 0x000000020d027220 */ /* 0x000fe20000400000 */
[----:B------:R-:W-:-:S02]  /*3a10*/  FMUL R0, R15, R0 ;  /* 0x000000000f007220 */ /* 0x000fc40000400000 */
[----:B------:R-:W-:Y:S02]  /*3a20*/  FADD R21, R45, R12 ;  /* 0x0000000c2d157221 */ /* 0x000fe40000000000 */
[----:B------:R0:W1:Y:S01]  /*3a30*/  LDS.128 R12, [R83.X4+0x3c00] ;  /* 0x003c0000530c7984 */ /* 0x0000620000004c00 */
[----:B------:R-:W-:-:S05]  /*3a40*/  FSEL R3, R3, RZ, !P2 ;  /* 0x000000ff03037208 */ /* 0x000fca0005000000 */
[----:B------:R-:W-:Y:S01]  /*3a50*/  FADD R28, R58, R3 ;  /* 0x000000033a1c7221 */ /* 0x000fe20000000000 */
[----:B------:R-:W-:-:S04]  /*3a60*/  FADD R3, RZ, R24 ;  /* 0x00000018ff037221 */ /* 0x000fc80000000000 */
[----:B------:R-:W-:Y:S01]  /*3a70*/  FADD R44, R8, R3 ;  /* 0x00000003082c7221 */ /* 0x000fe20000000000 */
[----:B------:R-:W-:Y:S01]  /*3a80*/  FADD R3, RZ, R32 ;  /* 0x00000020ff037221 */ /* 0x000fe20000000000 */
[----:B------:R-:W-:-:S03]  /*3a90*/  FSEL R8, R2, RZ, !P2 ;  /* 0x000000ff02087208 */ /* 0x000fc60005000000 */
[----:B------:R-:W-:Y:S01]  /*3aa0*/  FADD R18, R18, R3 ;  /* 0x0000000312127221 */ /* 0x000fe20000000000 */
[----:B------:R-:W-:Y:S02]  /*3ab0*/  SHF.L.U32 R3, R88, 0x2, RZ ;  /* 0x0000000258037819 */ /* 0x000fe400000006ff */
[----:B------:R-:W-:Y:S01]  /*3ac0*/  FSEL R0, R0, RZ, !P2 ;  /* 0x000000ff00007208 */ /* 0x000fe20005000000 */
[----:B------:R-:W-:Y:S01]  /*3ad0*/  FADD R45, R9, R4 ;  /* 0x00000004092d7221 */ /* 0x000fe20000000000 */
[----:B------:R-:W-:Y:S01]  /*3ae0*/  IMAD.WIDE R4, R5, R82, c[0x0][0x178] ;  /* 0x00005e0005047625 */ /* 0x000fe200078e0252 */
[----:B------:R-:W-:-:S03]  /*3af0*/  FADD R8, R57, R8 ;  /* 0x0000000839087221 */ /* 0x000fc60000000000 */
[----:B------:R-:W-:Y:S01]  /*3b00*/  IMAD.WIDE R2, R3, R82, c[0x0][0x178] ;  /* 0x00005e0003027625 */ /* 0x000fe200078e0252 */
[----:B------:R-:W-:Y:S01]  /*3b10*/  FADD R0, R59, R0 ;  /* 0x000000003b007221 */ /* 0x000fe20000000000 */
[----:B------:R-:W-:Y:S01]  /*3b20*/  FADD R21, RZ, R21 ;  /* 0x00000015ff157221 */ /* 0x000fe20000000000 */
[----:B------:R-:W-:Y:S01]  /*3b30*/  FADD R9, RZ, R28 ;  /* 0x0000001cff097221 */ /* 0x000fe20000000000 */
[----:B------:R-:W-:Y:S01]  /*3b40*/  FADD R8, RZ, R8 ;  /* 0x00000008ff087221 */ /* 0x000fe20000000000 */
[----:B------:R2:W-:Y:S01]  /*3b50*/  @P3 STG.E.128 [R2.64], R36 ;  /* 0x0000002402003986 */ /* 0x0005e2000c101d04 */
[----:B------:R-:W-:-:S03]  /*3b60*/  FADD R0, RZ, R0 ;  /* 0x00000000ff007221 */ /* 0x000fc60000000000 */
[----:B------:R2:W-:Y:S01]  /*3b70*/  @P4 STG.E.128 [R4.64], R44 ;  /* 0x0000002c04004986 */ /* 0x0005e2000c101d04 */
[----:B0-----:R-:W-:-:S03]  /*3b80*/  IMAD.WIDE R82, R43, R82, c[0x0][0x178] ;  /* 0x00005e002b527625 */ /* 0x001fc600078e0252 */
[----:B------:R2:W-:Y:S01]  /*3b90*/  @P5 STG.E.128 [R6.64], R16 ;  /* 0x0000001006005986 */ /* 0x0005e2000c101d04 */
[----:B-1----:R-:W-:Y:S01]  /*3ba0*/  FADD R12, R12, R21 ;  /* 0x000000150c0c7221 */ /* 0x002fe20000000000 */
[----:B------:R-:W-:Y:S01]  /*3bb0*/  FADD R14, R14, R9 ;  /* 0x000000090e0e7221 */ /* 0x000fe20000000000 */
[----:B------:R-:W-:Y:S01]  /*3bc0*/  FADD R13, R13, R8 ;  /* 0x000000080d0d7221 */ /* 0x000fe20000000000 */
[----:B------:R-:W-:Y:S01]  /*3bd0*/  FADD R15, R15, R0 ;  /* 0x000000000f0f7221 */ /* 0x000fe20000000000 */
[----:B------:R-:W-:Y:S06]  /*3be0*/  @!P6 EXIT ;  /* 0x000000000000e94d */ /* 0x000fec0003800000 */
[----:B------:R-:W-:Y:S01]  /*3bf0*/  STG.E.128 [R82.64], R12 ;  /* 0x0000000c52007986 */ /* 0x000fe2000c101d04 */
[----:B------:R-:W-:Y:S05]  /*3c00*/  EXIT ;  /* 0x000000000000794d */ /* 0x000fea0003800000 */
.L_x_0:
[----:B------:R-:W-:-:S00]  /*3c10*/  BRA `(.L_x_0) ;  /* 0xfffffff000007947 */ /* 0x000fc0000383ffff */
[----:B------:R-:W-:-:S00]  /*3c20*/  NOP ;  /* 0x0000000000007918 */ /* 0x000fc00000000000 */
        /* <DEDUP_REMOVED lines=13> */
.L_x_1:


//--------------------- .nv.shared.triton__0d1d2d3d4de5de --------------------------
	.section	.nv.shared.triton__0d1d2d3d4de5de,"aw",@nobits
	.align	16
